//
// Generated by NVIDIA NVVM Compiler
//
// Compiler Build ID: CL-36424714
// Cuda compilation tools, release 13.0, V13.0.88
// Based on NVVM 20.0.0
//

.version 9.0
.target sm_100
.address_size 64

	// .globl	_Z3sumPhS_iii

.visible .entry _Z3sumPhS_iii(
	.param .u64 .ptr .align 1 _Z3sumPhS_iii_param_0,
	.param .u64 .ptr .align 1 _Z3sumPhS_iii_param_1,
	.param .u32 _Z3sumPhS_iii_param_2,
	.param .u32 _Z3sumPhS_iii_param_3,
	.param .u32 _Z3sumPhS_iii_param_4
)
{
	.local .align 4 .b8 	__local_depot0[36];
	.reg .b64 	%SP;
	.reg .b64 	%SPL;
	.reg .pred 	%p<42>;
	.reg .b16 	%rs<20>;
	.reg .b32 	%r<159>;
	.reg .b32 	%f<77>;
	.reg .b64 	%rd<50>;

	mov.u64 	%SPL, __local_depot0;
	ld.param.u64 	%rd4, [_Z3sumPhS_iii_param_0];
	ld.param.u32 	%r38, [_Z3sumPhS_iii_param_2];
	ld.param.u32 	%r36, [_Z3sumPhS_iii_param_3];
	ld.param.u32 	%r37, [_Z3sumPhS_iii_param_4];
	cvta.to.global.u64 	%rd1, %rd4;
	add.u64 	%rd2, %SPL, 0;
	mov.u32 	%r39, %ctaid.x;
	mov.u32 	%r40, %ntid.x;
	mov.u32 	%r41, %tid.x;
	mad.lo.s32 	%r1, %r39, %r40, %r41;
	mov.u32 	%r42, %ctaid.y;
	mov.u32 	%r43, %ntid.y;
	mov.u32 	%r44, %tid.y;
	mad.lo.s32 	%r45, %r42, %r43, %r44;
	setp.ge.s32 	%p1, %r1, %r36;
	setp.ge.s32 	%p2, %r45, %r38;
	or.pred  	%p3, %p1, %p2;
	@%p3 bra 	$L__BB0_14;
	mov.b32 	%r46, 1028443341;
	st.local.u32 	[%rd2], %r46;
	mov.b32 	%r47, 1035489772;
	st.local.u32 	[%rd2+4], %r47;
	mov.b32 	%r48, 1039516303;
	st.local.u32 	[%rd2+8], %r48;
	mov.b32 	%r49, 1041865114;
	st.local.u32 	[%rd2+12], %r49;
	mov.b32 	%r50, 1042536202;
	st.local.u32 	[%rd2+16], %r50;
	st.local.u32 	[%rd2+20], %r49;
	st.local.u32 	[%rd2+24], %r48;
	st.local.u32 	[%rd2+28], %r47;
	st.local.u32 	[%rd2+32], %r46;
	neg.s32 	%r3, %r37;
	setp.lt.s32 	%p4, %r37, 0;
	mov.b16 	%rs19, 0;
	@%p4 bra 	$L__BB0_13;
	shl.b32 	%r52, %r37, 1;
	and.b32  	%r4, %r52, 6;
	and.b32  	%r5, %r37, 1;
	sub.s32 	%r6, 3, %r37;
	and.b32  	%r53, %r52, -8;
	neg.s32 	%r7, %r53;
	sub.s32 	%r8, %r1, %r37;
	mov.b32 	%r154, 0;
	mov.u32 	%r146, %r3;
$L__BB0_3:
	setp.lt.u32 	%p5, %r37, 4;
	add.s32 	%r54, %r146, %r45;
	setp.gt.s32 	%p6, %r54, 0;
	setp.le.s32 	%p7, %r54, %r38;
	selp.b32 	%r55, %r146, 0, %p7;
	selp.b32 	%r56, %r55, 0, %p6;
	add.s32 	%r57, %r56, %r45;
	mad.lo.s32 	%r11, %r57, %r36, %r1;
	add.s32 	%r58, %r146, %r37;
	mul.wide.s32 	%rd6, %r58, 4;
	add.s64 	%rd7, %rd2, %rd6;
	ld.local.f32 	%f1, [%rd7];
	mov.u32 	%r155, %r3;
	@%p5 bra 	$L__BB0_7;
	mov.b32 	%r149, 3;
	mov.u32 	%r148, %r8;
	mov.u32 	%r150, %r7;
	mov.u32 	%r151, %r6;
$L__BB0_5:
	.pragma "nounroll";
	add.s32 	%r60, %r151, -3;
	setp.gt.s32 	%p8, %r148, 0;
	setp.le.s32 	%p9, %r148, %r36;
	selp.b32 	%r61, %r60, 0, %p9;
	selp.b32 	%r62, %r61, 0, %p8;
	add.s32 	%r63, %r11, %r62;
	add.s32 	%r64, %r149, -3;
	mul.wide.s32 	%rd8, %r64, 4;
	add.s64 	%rd9, %rd2, %rd8;
	ld.local.f32 	%f2, [%rd9];
	mul.f32 	%f3, %f2, %f1;
	cvt.s64.s32 	%rd10, %r63;
	add.s64 	%rd11, %rd1, %rd10;
	ld.global.u8 	%rs4, [%rd11];
	cvt.rn.f32.u16 	%f4, %rs4;
	cvt.rn.f32.s32 	%f5, %r154;
	fma.rn.f32 	%f6, %f3, %f4, %f5;
	cvt.rzi.s32.f32 	%r65, %f6;
	add.s32 	%r66, %r151, -2;
	add.s32 	%r67, %r148, 1;
	setp.lt.u32 	%p10, %r148, 2147483647;
	setp.le.s32 	%p11, %r67, %r36;
	selp.b32 	%r68, %r66, 0, %p11;
	selp.b32 	%r69, %r68, 0, %p10;
	add.s32 	%r70, %r11, %r69;
	ld.local.f32 	%f7, [%rd9+4];
	mul.f32 	%f8, %f7, %f1;
	cvt.s64.s32 	%rd12, %r70;
	add.s64 	%rd13, %rd1, %rd12;
	ld.global.u8 	%rs5, [%rd13];
	cvt.rn.f32.u16 	%f9, %rs5;
	cvt.rn.f32.s32 	%f10, %r65;
	fma.rn.f32 	%f11, %f8, %f9, %f10;
	cvt.rzi.s32.f32 	%r71, %f11;
	add.s32 	%r72, %r151, -1;
	add.s32 	%r73, %r148, 2;
	setp.gt.s32 	%p12, %r73, 0;
	setp.le.s32 	%p13, %r73, %r36;
	selp.b32 	%r74, %r72, 0, %p13;
	selp.b32 	%r75, %r74, 0, %p12;
	add.s32 	%r76, %r11, %r75;
	ld.local.f32 	%f12, [%rd9+8];
	mul.f32 	%f13, %f12, %f1;
	cvt.s64.s32 	%rd14, %r76;
	add.s64 	%rd15, %rd1, %rd14;
	ld.global.u8 	%rs6, [%rd15];
	cvt.rn.f32.u16 	%f14, %rs6;
	cvt.rn.f32.s32 	%f15, %r71;
	fma.rn.f32 	%f16, %f13, %f14, %f15;
	cvt.rzi.s32.f32 	%r77, %f16;
	add.s32 	%r78, %r151, 4;
	add.s32 	%r79, %r148, 3;
	setp.gt.s32 	%p14, %r79, 0;
	setp.le.s32 	%p15, %r79, %r36;
	selp.b32 	%r80, %r151, 0, %p15;
	selp.b32 	%r81, %r80, 0, %p14;
	add.s32 	%r82, %r11, %r81;
	ld.local.f32 	%f17, [%rd9+12];
	mul.f32 	%f18, %f17, %f1;
	cvt.s64.s32 	%rd16, %r82;
	add.s64 	%rd17, %rd1, %rd16;
	ld.global.u8 	%rs7, [%rd17];
	cvt.rn.f32.u16 	%f19, %rs7;
	cvt.rn.f32.s32 	%f20, %r77;
	fma.rn.f32 	%f21, %f18, %f19, %f20;
	cvt.rzi.s32.f32 	%r83, %f21;
	add.s32 	%r84, %r151, 1;
	add.s32 	%r85, %r148, 4;
	setp.gt.s32 	%p16, %r85, 0;
	setp.le.s32 	%p17, %r85, %r36;
	selp.b32 	%r86, %r84, 0, %p17;
	selp.b32 	%r87, %r86, 0, %p16;
	add.s32 	%r88, %r11, %r87;
	ld.local.f32 	%f22, [%rd9+16];
	mul.f32 	%f23, %f22, %f1;
	cvt.s64.s32 	%rd18, %r88;
	add.s64 	%rd19, %rd1, %rd18;
	ld.global.u8 	%rs8, [%rd19];
	cvt.rn.f32.u16 	%f24, %rs8;
	cvt.rn.f32.s32 	%f25, %r83;
	fma.rn.f32 	%f26, %f23, %f24, %f25;
	cvt.rzi.s32.f32 	%r89, %f26;
	add.s32 	%r90, %r151, 2;
	add.s32 	%r91, %r148, 5;
	setp.gt.s32 	%p18, %r91, 0;
	setp.le.s32 	%p19, %r91, %r36;
	selp.b32 	%r92, %r90, 0, %p19;
	selp.b32 	%r93, %r92, 0, %p18;
	add.s32 	%r94, %r11, %r93;
	ld.local.f32 	%f27, [%rd9+20];
	mul.f32 	%f28, %f27, %f1;
	cvt.s64.s32 	%rd20, %r94;
	add.s64 	%rd21, %rd1, %rd20;
	ld.global.u8 	%rs9, [%rd21];
	cvt.rn.f32.u16 	%f29, %rs9;
	cvt.rn.f32.s32 	%f30, %r89;
	fma.rn.f32 	%f31, %f28, %f29, %f30;
	cvt.rzi.s32.f32 	%r95, %f31;
	add.s32 	%r96, %r151, 3;
	add.s32 	%r97, %r148, 6;
	setp.gt.s32 	%p20, %r97, 0;
	setp.le.s32 	%p21, %r97, %r36;
	selp.b32 	%r98, %r96, 0, %p21;
	selp.b32 	%r99, %r98, 0, %p20;
	add.s32 	%r100, %r11, %r99;
	ld.local.f32 	%f32, [%rd9+24];
	mul.f32 	%f33, %f32, %f1;
	cvt.s64.s32 	%rd22, %r100;
	add.s64 	%rd23, %rd1, %rd22;
	ld.global.u8 	%rs10, [%rd23];
	cvt.rn.f32.u16 	%f34, %rs10;
	cvt.rn.f32.s32 	%f35, %r95;
	fma.rn.f32 	%f36, %f33, %f34, %f35;
	cvt.rzi.s32.f32 	%r101, %f36;
	add.s32 	%r102, %r148, 7;
	setp.gt.s32 	%p22, %r102, 0;
	setp.le.s32 	%p23, %r102, %r36;
	selp.b32 	%r103, %r78, 0, %p23;
	selp.b32 	%r104, %r103, 0, %p22;
	add.s32 	%r105, %r11, %r104;
	ld.local.f32 	%f37, [%rd9+28];
	mul.f32 	%f38, %f37, %f1;
	cvt.s64.s32 	%rd24, %r105;
	add.s64 	%rd25, %rd1, %rd24;
	ld.global.u8 	%rs11, [%rd25];
	cvt.rn.f32.u16 	%f39, %rs11;
	cvt.rn.f32.s32 	%f40, %r101;
	fma.rn.f32 	%f41, %f38, %f39, %f40;
	cvt.rzi.s32.f32 	%r154, %f41;
	add.s32 	%r151, %r151, 8;
	add.s32 	%r150, %r150, 8;
	add.s32 	%r149, %r149, 8;
	add.s32 	%r148, %r148, 8;
	setp.ne.s32 	%p24, %r150, 0;
	@%p24 bra 	$L__BB0_5;
	add.s32 	%r155, %r151, -3;
$L__BB0_7:
	setp.lt.u32 	%p25, %r4, 3;
	@%p25 bra 	$L__BB0_9;
	add.s32 	%r106, %r155, %r1;
	setp.gt.s32 	%p26, %r106, 0;
	setp.le.s32 	%p27, %r106, %r36;
	selp.b32 	%r107, %r155, 0, %p27;
	selp.b32 	%r108, %r107, 0, %p26;
	add.s32 	%r109, %r11, %r108;
	add.s32 	%r110, %r155, %r37;
	mul.wide.s32 	%rd26, %r110, 4;
	add.s64 	%rd27, %rd2, %rd26;
	ld.local.f32 	%f42, [%rd27];
	mul.f32 	%f43, %f42, %f1;
	cvt.s64.s32 	%rd28, %r109;
	add.s64 	%rd29, %rd1, %rd28;
	ld.global.u8 	%rs12, [%rd29];
	cvt.rn.f32.u16 	%f44, %rs12;
	cvt.rn.f32.s32 	%f45, %r154;
	fma.rn.f32 	%f46, %f43, %f44, %f45;
	cvt.rzi.s32.f32 	%r111, %f46;
	add.s32 	%r112, %r155, 1;
	add.s32 	%r113, %r106, 1;
	setp.lt.u32 	%p28, %r106, 2147483647;
	setp.le.s32 	%p29, %r113, %r36;
	selp.b32 	%r114, %r112, 0, %p29;
	selp.b32 	%r115, %r114, 0, %p28;
	add.s32 	%r116, %r11, %r115;
	ld.local.f32 	%f47, [%rd27+4];
	mul.f32 	%f48, %f47, %f1;
	cvt.s64.s32 	%rd30, %r116;
	add.s64 	%rd31, %rd1, %rd30;
	ld.global.u8 	%rs13, [%rd31];
	cvt.rn.f32.u16 	%f49, %rs13;
	cvt.rn.f32.s32 	%f50, %r111;
	fma.rn.f32 	%f51, %f48, %f49, %f50;
	cvt.rzi.s32.f32 	%r117, %f51;
	add.s32 	%r118, %r155, 2;
	add.s32 	%r119, %r106, 2;
	setp.gt.s32 	%p30, %r119, 0;
	setp.le.s32 	%p31, %r119, %r36;
	selp.b32 	%r120, %r118, 0, %p31;
	selp.b32 	%r121, %r120, 0, %p30;
	add.s32 	%r122, %r11, %r121;
	ld.local.f32 	%f52, [%rd27+8];
	mul.f32 	%f53, %f52, %f1;
	cvt.s64.s32 	%rd32, %r122;
	add.s64 	%rd33, %rd1, %rd32;
	ld.global.u8 	%rs14, [%rd33];
	cvt.rn.f32.u16 	%f54, %rs14;
	cvt.rn.f32.s32 	%f55, %r117;
	fma.rn.f32 	%f56, %f53, %f54, %f55;
	cvt.rzi.s32.f32 	%r123, %f56;
	add.s32 	%r124, %r155, 3;
	add.s32 	%r125, %r106, 3;
	setp.gt.s32 	%p32, %r125, 0;
	setp.le.s32 	%p33, %r125, %r36;
	selp.b32 	%r126, %r124, 0, %p33;
	selp.b32 	%r127, %r126, 0, %p32;
	add.s32 	%r128, %r11, %r127;
	ld.local.f32 	%f57, [%rd27+12];
	mul.f32 	%f58, %f57, %f1;
	cvt.s64.s32 	%rd34, %r128;
	add.s64 	%rd35, %rd1, %rd34;
	ld.global.u8 	%rs15, [%rd35];
	cvt.rn.f32.u16 	%f59, %rs15;
	cvt.rn.f32.s32 	%f60, %r123;
	fma.rn.f32 	%f61, %f58, %f59, %f60;
	cvt.rzi.s32.f32 	%r154, %f61;
	add.s32 	%r155, %r155, 4;
$L__BB0_9:
	setp.eq.s32 	%p34, %r5, 0;
	@%p34 bra 	$L__BB0_11;
	add.s32 	%r129, %r155, %r1;
	setp.gt.s32 	%p35, %r129, 0;
	setp.le.s32 	%p36, %r129, %r36;
	selp.b32 	%r130, %r155, 0, %p36;
	selp.b32 	%r131, %r130, 0, %p35;
	add.s32 	%r132, %r11, %r131;
	add.s32 	%r133, %r155, %r37;
	mul.wide.s32 	%rd36, %r133, 4;
	add.s64 	%rd37, %rd2, %rd36;
	ld.local.f32 	%f62, [%rd37];
	mul.f32 	%f63, %f62, %f1;
	cvt.s64.s32 	%rd38, %r132;
	add.s64 	%rd39, %rd1, %rd38;
	ld.global.u8 	%rs16, [%rd39];
	cvt.rn.f32.u16 	%f64, %rs16;
	cvt.rn.f32.s32 	%f65, %r154;
	fma.rn.f32 	%f66, %f63, %f64, %f65;
	cvt.rzi.s32.f32 	%r134, %f66;
	add.s32 	%r135, %r155, 1;
	add.s32 	%r136, %r129, 1;
	setp.lt.u32 	%p37, %r129, 2147483647;
	setp.le.s32 	%p38, %r136, %r36;
	selp.b32 	%r137, %r135, 0, %p38;
	selp.b32 	%r138, %r137, 0, %p37;
	add.s32 	%r139, %r11, %r138;
	ld.local.f32 	%f67, [%rd37+4];
	mul.f32 	%f68, %f67, %f1;
	cvt.s64.s32 	%rd40, %r139;
	add.s64 	%rd41, %rd1, %rd40;
	ld.global.u8 	%rs17, [%rd41];
	cvt.rn.f32.u16 	%f69, %rs17;
	cvt.rn.f32.s32 	%f70, %r134;
	fma.rn.f32 	%f71, %f68, %f69, %f70;
	cvt.rzi.s32.f32 	%r154, %f71;
	add.s32 	%r155, %r155, 2;
$L__BB0_11:
	add.s32 	%r140, %r155, %r1;
	setp.gt.s32 	%p39, %r140, 0;
	setp.le.s32 	%p40, %r140, %r36;
	selp.b32 	%r141, %r155, 0, %p40;
	selp.b32 	%r142, %r141, 0, %p39;
	add.s32 	%r143, %r11, %r142;
	add.s32 	%r144, %r155, %r37;
	mul.wide.s32 	%rd42, %r144, 4;
	add.s64 	%rd43, %rd2, %rd42;
	ld.local.f32 	%f72, [%rd43];
	mul.f32 	%f73, %f72, %f1;
	cvt.s64.s32 	%rd44, %r143;
	add.s64 	%rd45, %rd1, %rd44;
	ld.global.u8 	%rs18, [%rd45];
	cvt.rn.f32.u16 	%f74, %rs18;
	cvt.rn.f32.s32 	%f75, %r154;
	fma.rn.f32 	%f76, %f73, %f74, %f75;
	cvt.rzi.s32.f32 	%r154, %f76;
	add.s32 	%r34, %r146, 1;
	setp.ne.s32 	%p41, %r146, %r37;
	mov.u32 	%r146, %r34;
	@%p41 bra 	$L__BB0_3;
	cvt.u16.u32 	%rs19, %r154;
$L__BB0_13:
	ld.param.u64 	%rd49, [_Z3sumPhS_iii_param_1];
	mad.lo.s32 	%r145, %r36, %r45, %r1;
	cvt.s64.s32 	%rd46, %r145;
	cvta.to.global.u64 	%rd47, %rd49;
	add.s64 	%rd48, %rd47, %rd46;
	st.global.u8 	[%rd48], %rs19;
$L__BB0_14:
	ret;

}


// ===== COMPILED SASS (sm_100) =====

	.target	sm_100

	.elftype	@"ET_EXEC"


//--------------------- .note.nv.tkinfo           --------------------------
	.section	.note.nv.tkinfo,"",@"SHT_NOTE"
	.sectionflags	@"SHF_NOTE_NV_TKINFO"
	.tkinfo
        /*0018*/ 	.word	0x00000002
        /*0030*/ 	.string	""
        /*0030*/ 	.string	"ptxas"
        /*0030*/ 	.string	"Cuda compilation tools, release 13.0, V13.0.88"
        /*0030*/ 	.string	"Build cuda_13.0.r13.0/compiler.36424714_0"
        /*0030*/ 	.string	"-arch sm_100 -m 64 "



//--------------------- .note.nv.cuinfo           --------------------------
	.section	.note.nv.cuinfo,"",@"SHT_NOTE"
	.sectionflags	@"SHF_NOTE_NV_CUINFO"
        /*0018*/ 	.short	0x0002
        /*001a*/ 	.short	0x0064
        /*001c*/ 	.short	0x0082
	.zero		2


//--------------------- .nv.info                  --------------------------
	.section	.nv.info,"",@"SHT_CUDA_INFO"
	.align	4


	//----- nvinfo : EIATTR_REGCOUNT
	.align		4
        /*0000*/ 	.byte	0x04, 0x2f
        /*0002*/ 	.short	(.L_1 - .L_0)
	.align		4
.L_0:
        /*0004*/ 	.word	index@(_Z3sumPhS_iii)
        /*0008*/ 	.word	0x0000001a


	//----- nvinfo : EIATTR_FRAME_SIZE
	.align		4
.L_1:
        /*000c*/ 	.byte	0x04, 0x11
        /*000e*/ 	.short	(.L_3 - .L_2)
	.align		4
.L_2:
        /*0010*/ 	.word	index@(_Z3sumPhS_iii)
        /*0014*/ 	.word	0x00000000


	//----- nvinfo : EIATTR_MIN_STACK_SIZE
	.align		4
.L_3:
        /*0018*/ 	.byte	0x04, 0x12
        /*001a*/ 	.short	(.L_5 - .L_4)
	.align		4
.L_4:
        /*001c*/ 	.word	index@(_Z3sumPhS_iii)
        /*0020*/ 	.word	0x00000000
.L_5:


//--------------------- .nv.compat                --------------------------
	.section	.nv.compat,"",@"SHT_CUDA_COMPAT_INFO"
	.align	4
        /*0000*/ 	.byte	0x02, 0x09, 0x00, 0x00, 0x02, 0x02, 0x01, 0x00, 0x02, 0x05, 0x05, 0x00, 0x03, 0x07, 0x01, 0x01
        /*0010*/ 	.byte	0x02, 0x03, 0x00, 0x00, 0x02, 0x06, 0x01, 0x00, 0x04, 0x0b, 0x08, 0x00, 0x09, 0x00, 0x00, 0x00
        /*0020*/ 	.byte	0x00, 0x00, 0x00, 0x00


//--------------------- .nv.info._Z3sumPhS_iii    --------------------------
	.section	.nv.info._Z3sumPhS_iii,"",@"SHT_CUDA_INFO"
	.sectionflags	@""
	.align	4


	//----- nvinfo : EIATTR_CUDA_API_VERSION
	.align		4
        /*0000*/ 	.byte	0x04, 0x37
        /*0002*/ 	.short	(.L_7 - .L_6)
.L_6:
        /*0004*/ 	.word	0x00000082


	//----- nvinfo : EIATTR_KPARAM_INFO
	.align		4
.L_7:
        /*0008*/ 	.byte	0x04, 0x17
        /*000a*/ 	.short	(.L_9 - .L_8)
.L_8:
        /*000c*/ 	.word	0x00000000
        /*0010*/ 	.short	0x0004
        /*0012*/ 	.short	0x0018
        /*0014*/ 	.byte	0x00, 0xf0, 0x11, 0x00


	//----- nvinfo : EIATTR_KPARAM_INFO
	.align		4
.L_9:
        /*0018*/ 	.byte	0x04, 0x17
        /*001a*/ 	.short	(.L_11 - .L_10)
.L_10:
        /*001c*/ 	.word	0x00000000
        /*0020*/ 	.short	0x0003
        /*0022*/ 	.short	0x0014
        /*0024*/ 	.byte	0x00, 0xf0, 0x11, 0x00


	//----- nvinfo : EIATTR_KPARAM_INFO
	.align		4
.L_11:
        /*0028*/ 	.byte	0x04, 0x17
        /*002a*/ 	.short	(.L_13 - .L_12)
.L_12:
        /*002c*/ 	.word	0x00000000
        /*0030*/ 	.short	0x0002
        /*0032*/ 	.short	0x0010
        /*0034*/ 	.byte	0x00, 0xf0, 0x11, 0x00


	//----- nvinfo : EIATTR_KPARAM_INFO
	.align		4
.L_13:
        /*0038*/ 	.byte	0x04, 0x17
        /*003a*/ 	.short	(.L_15 - .L_14)
.L_14:
        /*003c*/ 	.word	0x00000000
        /*0040*/ 	.short	0x0001
        /*0042*/ 	.short	0x0008
        /*0044*/ 	.byte	0x00, 0xf5, 0x21, 0x00


	//----- nvinfo : EIATTR_KPARAM_INFO
	.align		4
.L_15:
        /*0048*/ 	.byte	0x04, 0x17
        /*004a*/ 	.short	(.L_17 - .L_16)
.L_16:
        /*004c*/ 	.word	0x00000000
        /*0050*/ 	.short	0x0000
        /*0052*/ 	.short	0x0000
        /*0054*/ 	.byte	0x00, 0xf5, 0x21, 0x00


	//----- nvinfo : EIATTR_SPARSE_MMA_MASK
	.align		4
.L_17:
        /*0058*/ 	.byte	0x03, 0x50
        /*005a*/ 	.short	0x0000


	//----- nvinfo : EIATTR_MAXREG_COUNT
	.align		4
        /*005c*/ 	.byte	0x03, 0x1b
        /*005e*/ 	.short	0x00ff


	//----- nvinfo : EIATTR_MERCURY_ISA_VERSION
	.align		4
        /*0060*/ 	.byte	0x03, 0x5f
        /*0062*/ 	.short	0x0101


	//----- nvinfo : EIATTR_VRC_CTA_INIT_COUNT
	.align		4
        /*0064*/ 	.byte	0x02, 0x4a
	.zero		1
	.zero		1


	//----- nvinfo : EIATTR_EXIT_INSTR_OFFSETS
	.align		4
        /*0068*/ 	.byte	0x04, 0x1c
        /*006a*/ 	.short	(.L_19 - .L_18)


	//   ....[0]....
.L_18:
        /*006c*/ 	.word	0x000000d0


	//   ....[1]....
        /*0070*/ 	.word	0x00002190


	//----- nvinfo : EIATTR_CBANK_PARAM_SIZE
	.align		4
.L_19:
        /*0074*/ 	.byte	0x03, 0x19
        /*0076*/ 	.short	0x001c


	//----- nvinfo : EIATTR_PARAM_CBANK
	.align		4
        /*0078*/ 	.byte	0x04, 0x0a
        /*007a*/ 	.short	(.L_21 - .L_20)
	.align		4
.L_20:
        /*007c*/ 	.word	index@(.nv.constant0._Z3sumPhS_iii)
        /*0080*/ 	.short	0x0380
        /*0082*/ 	.short	0x001c


	//----- nvinfo : EIATTR_SW_WAR
	.align		4
.L_21:
        /*0084*/ 	.byte	0x04, 0x36
        /*0086*/ 	.short	(.L_23 - .L_22)
.L_22:
        /*0088*/ 	.word	0x00000008
.L_23:


//--------------------- .nv.callgraph             --------------------------
	.section	.nv.callgraph,"",@"SHT_CUDA_CALLGRAPH"
	.align	4
	.sectionentsize	8
	.align		4
        /*0000*/ 	.word	0x00000000
	.align		4
        /*0004*/ 	.word	0xffffffff
	.align		4
        /*0008*/ 	.word	0x00000000
	.align		4
        /*000c*/ 	.word	0xfffffffe
	.align		4
        /*0010*/ 	.word	0x00000000
	.align		4
        /*0014*/ 	.word	0xfffffffd
	.align		4
        /*0018*/ 	.word	0x00000000
	.align		4
        /*001c*/ 	.word	0xfffffffc


//--------------------- .text._Z3sumPhS_iii       --------------------------
	.section	.text._Z3sumPhS_iii,"ax",@progbits
	.align	128
        .global         _Z3sumPhS_iii
        .type           _Z3sumPhS_iii,@function
        .size           _Z3sumPhS_iii,(.L_x_7 - _Z3sumPhS_iii)
        .other          _Z3sumPhS_iii,@"STO_CUDA_ENTRY STV_DEFAULT"
_Z3sumPhS_iii:
.text._Z3sumPhS_iii:
[----:B------:R-:W-:Y:S01]  /*0000*/  LDC R1, c[0x0][0x37c] ;  /* 0x0000df00ff017b82 */ /* 0x000fe20000000800 */
[----:B------:R-:W0:Y:S07]  /*0010*/  S2R R3, SR_TID.Y ;  /* 0x0000000000037919 */ /* 0x000e2e0000002200 */
[----:B------:R-:W1:Y:S01]  /*0020*/  LDC R7, c[0x0][0x360] ;  /* 0x0000d800ff077b82 */ /* 0x000e620000000800 */
[----:B------:R-:W2:Y:S01]  /*0030*/  LDCU.64 UR6, c[0x0][0x390] ;  /* 0x00007200ff0677ac */ /* 0x000ea20008000a00 */
[----:B------:R-:W1:Y:S06]  /*0040*/  S2R R2, SR_TID.X ;  /* 0x0000000000027919 */ /* 0x000e6c0000002100 */
[----:B------:R-:W0:Y:S08]  /*0050*/  S2UR UR5, SR_CTAID.Y ;  /* 0x00000000000579c3 */ /* 0x000e300000002600 */
[----:B------:R-:W0:Y:S01]  /*0060*/  LDC R0, c[0x0][0x364] ;  /* 0x0000d900ff007b82 */ /* 0x000e220000000800 */
[----:B--2---:R-:W-:-:S07]  /*0070*/  UMOV UR27, UR7 ;  /* 0x00000007001b7c82 */ /* 0x004fce0008000000 */
[----:B------:R-:W1:Y:S01]  /*0080*/  S2UR UR4, SR_CTAID.X ;  /* 0x00000000000479c3 */ /* 0x000e620000002500 */
[----:B0-----:R-:W-:-:S05]  /*0090*/  IMAD R0, R0, UR5, R3 ;  /* 0x0000000500007c24 */ /* 0x001fca000f8e0203 */
[----:B------:R-:W-:Y:S01]  /*00a0*/  ISETP.GE.AND P0, PT, R0, UR6, PT ;  /* 0x0000000600007c0c */ /* 0x000fe2000bf06270 */
[----:B-1----:R-:W-:-:S05]  /*00b0*/  IMAD R7, R7, UR4, R2 ;  /* 0x0000000407077c24 */ /* 0x002fca000f8e0202 */
[----:B------:R-:W-:-:S13]  /*00c0*/  ISETP.GE.OR P0, PT, R7, UR27, P0 ;  /* 0x0000001b07007c0c */ /* 0x000fda0008706670 */
[----:B------:R-:W-:Y:S05]  /*00d0*/  @P0 EXIT ;  /* 0x000000000000094d */ /* 0x000fea0003800000 */
[----:B------:R-:W0:Y:S01]  /*00e0*/  LDCU UR6, c[0x0][0x398] ;  /* 0x00007300ff0677ac */ /* 0x000e220008000800 */
[----:B------:R-:W-:Y:S01]  /*00f0*/  PRMT R11, RZ, 0x7610, R11 ;  /* 0x00007610ff0b7816 */ /* 0x000fe2000000000b */
[----:B------:R-:W1:Y:S01]  /*0100*/  LDCU.64 UR20, c[0x0][0x358] ;  /* 0x00006b00ff1477ac */ /* 0x000e620008000a00 */
[----:B0-----:R-:W-:-:S09]  /*0110*/  UISETP.GE.AND UP0, UPT, UR6, URZ, UPT ;  /* 0x000000ff0600728c */ /* 0x001fd2000bf06270 */
[----:B-1----:R-:W-:Y:S05]  /*0120*/  BRA.U !UP0, `(.L_x_0) ;  /* 0x0000002108047547 */ /* 0x002fea000b800000 */
[----:B------:R-:W-:Y:S02]  /*0130*/  USHF.L.U32 UR4, UR6, 0x1, URZ ;  /* 0x0000000106047899 */ /* 0x000fe400080006ff */
[----:B------:R-:W-:Y:S01]  /*0140*/  VIADD R6, R7, -UR6 ;  /* 0x8000000607067c36 */ /* 0x000fe20008000000 */
[----:B------:R-:W-:Y:S01]  /*0150*/  UIADD3 UR22, UPT, UPT, -UR6, URZ, URZ ;  /* 0x000000ff06167290 */ /* 0x000fe2000fffe1ff */
[----:B------:R-:W-:Y:S01]  /*0160*/  IMAD.MOV.U32 R11, RZ, RZ, RZ ;  /* 0x000000ffff0b7224 */ /* 0x000fe200078e00ff */
[----:B------:R-:W-:Y:S02]  /*0170*/  ULOP3.LUT UR5, UR4, 0xfffffff8, URZ, 0xc0, !UPT ;  /* 0xfffffff804057892 */ /* 0x000fe4000f8ec0ff */
[----:B------:R-:W-:Y:S02]  /*0180*/  ULOP3.LUT UR4, UR4, 0x6, URZ, 0xc0, !UPT ;  /* 0x0000000604047892 */ /* 0x000fe4000f8ec0ff */
[----:B------:R-:W-:Y:S01]  /*0190*/  IMAD.U32 R9, RZ, RZ, UR22 ;  /* 0x00000016ff097e24 */ /* 0x000fe2000f8e00ff */
[----:B------:R-:W-:-:S02]  /*01a0*/  UIADD3 UR7, UPT, UPT, -UR5, URZ, URZ ;  /* 0x000000ff05077290 */ /* 0x000fc4000fffe1ff */
[----:B------:R-:W-:Y:S02]  /*01b0*/  UISETP.GE.U32.AND UP0, UPT, UR4, 0x3, UPT ;  /* 0x000000030400788c */ /* 0x000fe4000bf06070 */
[----:B------:R-:W-:Y:S02]  /*01c0*/  UIADD3 UR10, UPT, UPT, -UR6, 0x3, URZ ;  /* 0x00000003060a7890 */ /* 0x000fe4000fffe1ff */
[----:B------:R-:W-:-:S12]  /*01d0*/  UP2UR UR5, UPR, URZ, 0x1 ;  /* 0x00000001ff057883 */ /* 0x000fd80008000000 */
.L_x_5:
[----:B0-----:R-:W0:Y:S01]  /*01e0*/  LDCU UR23, c[0x0][0x398] ;  /* 0x00007300ff1777ac */ /* 0x001e220008000800 */
[----:B------:R-:W-:Y:S01]  /*01f0*/  IMAD.U32 R16, RZ, RZ, UR22 ;  /* 0x00000016ff107e24 */ /* 0x000fe2000f8e00ff */
[----:B-1----:R-:W1:Y:S01]  /*0200*/  LDCU.64 UR26, c[0x0][0x390] ;  /* 0x00007200ff1a77ac */ /* 0x002e620008000a00 */
[----:B0-----:R-:W-:Y:S01]  /*0210*/  VIADD R2, R9, UR23 ;  /* 0x0000001709027c36 */ /* 0x001fe20008000000 */
[----:B------:R-:W-:-:S03]  /*0220*/  UISETP.GE.U32.AND UP0, UPT, UR23, 0x4, UPT ;  /* 0x000000041700788c */ /* 0x000fc6000bf06070 */
[----:B------:R-:W-:Y:S02]  /*0230*/  IMAD.SHL.U32 R3, R2, 0x4, RZ ;  /* 0x0000000402037824 */ /* 0x000fe400078e00ff */
[----:B------:R-:W-:-:S03]  /*0240*/  IMAD.IADD R2, R0, 0x1, R9 ;  /* 0x0000000100027824 */ /* 0x000fc600078e0209 */
[C---:B------:R-:W-:Y:S02]  /*0250*/  ISETP.EQ.AND P0, PT, R3.reuse, RZ, PT ;  /* 0x000000ff0300720c */ /* 0x040fe40003f02270 */
[C---:B------:R-:W-:Y:S02]  /*0260*/  ISETP.EQ.AND P2, PT, R3.reuse, 0x4, PT ;  /* 0x000000040300780c */ /* 0x040fe40003f42270 */
[C---:B------:R-:W-:Y:S02]  /*0270*/  ISETP.EQ.AND P3, PT, R3.reuse, 0x8, PT ;  /* 0x000000080300780c */ /* 0x040fe40003f62270 */
[C---:B------:R-:W-:Y:S02]  /*0280*/  ISETP.EQ.AND P4, PT, R3.reuse, 0xc, PT ;  /* 0x0000000c0300780c */ /* 0x040fe40003f82270 */
[----:B------:R-:W-:-:S05]  /*0290*/  ISETP.EQ.AND P1, PT, R3, 0x10, PT ;  /* 0x000000100300780c */ /* 0x000fca0003f22270 */
[----:B------:R-:W-:Y:S01]  /*02a0*/  @P0 IMAD.MOV.U32 R8, RZ, RZ, 0x3d4ccccd ;  /* 0x3d4ccccdff080424 */ /* 0x000fe200078e00ff */
[C---:B------:R-:W-:Y:S01]  /*02b0*/  ISETP.EQ.AND P0, PT, R3.reuse, 0x14, PT ;  /* 0x000000140300780c */ /* 0x040fe20003f02270 */
[----:B------:R-:W-:Y:S01]  /*02c0*/  @P2 IMAD.MOV.U32 R8, RZ, RZ, 0x3db851ec ;  /* 0x3db851ecff082424 */ /* 0x000fe200078e00ff */
[C---:B------:R-:W-:Y:S01]  /*02d0*/  ISETP.EQ.AND P2, PT, R3.reuse, 0x18, PT ;  /* 0x000000180300780c */ /* 0x040fe20003f42270 */
[----:B------:R-:W-:Y:S01]  /*02e0*/  @P3 IMAD.MOV.U32 R8, RZ, RZ, 0x3df5c28f ;  /* 0x3df5c28fff083424 */ /* 0x000fe200078e00ff */
[C---:B-1----:R-:W-:Y:S01]  /*02f0*/  ISETP.GT.AND P3, PT, R2.reuse, UR26, PT ;  /* 0x0000001a02007c0c */ /* 0x042fe2000bf64270 */
[----:B------:R-:W-:Y:S01]  /*0300*/  @P4 IMAD.MOV.U32 R8, RZ, RZ, 0x3e19999a ;  /* 0x3e19999aff084424 */ /* 0x000fe200078e00ff */
[----:B------:R-:W-:Y:S01]  /*0310*/  ISETP.EQ.AND P4, PT, R3, 0x1c, PT ;  /* 0x0000001c0300780c */ /* 0x000fe20003f82270 */
[----:B------:R-:W-:Y:S01]  /*0320*/  @P1 IMAD.MOV.U32 R8, RZ, RZ, 0x3e23d70a ;  /* 0x3e23d70aff081424 */ /* 0x000fe200078e00ff */
[----:B------:R-:W-:Y:S02]  /*0330*/  ISETP.GT.AND P1, PT, R2, RZ, PT ;  /* 0x000000ff0200720c */ /* 0x000fe40003f24270 */
[----:B------:R-:W-:-:S02]  /*0340*/  SEL R2, R9, RZ, !P3 ;  /* 0x000000ff09027207 */ /* 0x000fc40005800000 */
[----:B------:R-:W-:Y:S01]  /*0350*/  ISETP.EQ.AND P3, PT, R3, 0x20, PT ;  /* 0x000000200300780c */ /* 0x000fe20003f62270 */
[----:B------:R-:W-:Y:S01]  /*0360*/  @P0 IMAD.MOV.U32 R8, RZ, RZ, 0x3e19999a ;  /* 0x3e19999aff080424 */ /* 0x000fe200078e00ff */
[----:B------:R-:W-:Y:S01]  /*0370*/  SEL R3, R2, RZ, P1 ;  /* 0x000000ff02037207 */ /* 0x000fe20000800000 */
[----:B------:R-:W-:-:S04]  /*0380*/  @P2 IMAD.MOV.U32 R8, RZ, RZ, 0x3df5c28f ;  /* 0x3df5c28fff082424 */ /* 0x000fc800078e00ff */
[----:B------:R-:W-:Y:S02]  /*0390*/  IMAD.IADD R10, R0, 0x1, R3 ;  /* 0x00000001000a7824 */ /* 0x000fe400078e0203 */
[----:B------:R-:W-:Y:S02]  /*03a0*/  @P4 IMAD.MOV.U32 R8, RZ, RZ, 0x3db851ec ;  /* 0x3db851ecff084424 */ /* 0x000fe400078e00ff */
[----:B------:R-:W-:Y:S02]  /*03b0*/  IMAD R10, R10, UR27, R7 ;  /* 0x0000001b0a0a7c24 */ /* 0x000fe4000f8e0207 */
[----:B------:R-:W-:Y:S01]  /*03c0*/  @P3 IMAD.MOV.U32 R8, RZ, RZ, 0x3d4ccccd ;  /* 0x3d4ccccdff083424 */ /* 0x000fe200078e00ff */
[----:B------:R-:W-:Y:S06]  /*03d0*/  BRA.U !UP0, `(.L_x_1) ;  /* 0x0000000d08d47547 */ /* 0x000fec000b800000 */
[----:B------:R-:W-:Y:S01]  /*03e0*/  IMAD.MOV.U32 R12, RZ, RZ, R6 ;  /* 0x000000ffff0c7224 */ /* 0x000fe200078e0006 */
[----:B------:R-:W0:Y:S01]  /*03f0*/  LDCU.64 UR24, c[0x0][0x380] ;  /* 0x00007000ff1877ac */ /* 0x000e220008000a00 */
[----:B------:R-:W-:Y:S01]  /*0400*/  IMAD.U32 R13, RZ, RZ, UR10 ;  /* 0x0000000aff0d7e24 */ /* 0x000fe2000f8e00ff */
[----:B------:R-:W-:Y:S01]  /*0410*/  UMOV UR11, 0x3 ;  /* 0x00000003000b7882 */ /* 0x000fe20000000000 */
[----:B------:R-:W-:-:S05]  /*0420*/  UMOV UR5, UR7 ;  /* 0x0000000700057c82 */ /* 0x000fca0008000000 */
.L_x_2:
[C---:B-1----:R-:W-:Y:S01]  /*0430*/  VIADD R2, R13.reuse, 0xfffffffd ;  /* 0xfffffffd0d027836 */ /* 0x042fe20000000000 */
[C---:B------:R-:W-:Y:S01]  /*0440*/  ISETP.GT.AND P1, PT, R12.reuse, UR27, PT ;  /* 0x0000001b0c007c0c */ /* 0x040fe2000bf24270 */
[C---:B------:R-:W-:Y:S01]  /*0450*/  VIADD R4, R12.reuse, 0x1 ;  /* 0x000000010c047836 */ /* 0x040fe20000000000 */
[----:B------:R-:W-:Y:S01]  /*0460*/  ISETP.GT.AND P0, PT, R12, RZ, PT ;  /* 0x000000ff0c00720c */ /* 0x000fe20003f04270 */
[----:B------:R-:W-:Y:S01]  /*0470*/  UIADD3 UR6, UPT, UPT, UR11, -0x3, URZ ;  /* 0xfffffffd0b067890 */ /* 0x000fe2000fffe0ff */
[----:B------:R-:W-:Y:S02]  /*0480*/  SEL R2, R2, RZ, !P1 ;  /* 0x000000ff02027207 */ /* 0x000fe40004800000 */
[----:B------:R-:W-:Y:S01]  /*0490*/  ISETP.GT.AND P1, PT, R4, UR27, PT ;  /* 0x0000001b04007c0c */ /* 0x000fe2000bf24270 */
[----:B------:R-:W-:Y:S01]  /*04a0*/  VIADD R4, R13, 0xfffffffe ;  /* 0xfffffffe0d047836 */ /* 0x000fe20000000000 */
[----:B------:R-:W-:Y:S01]  /*04b0*/  SEL R3, R2, RZ, P0 ;  /* 0x000000ff02037207 */ /* 0x000fe20000000000 */
[----:B------:R-:W-:Y:S01]  /*04c0*/  VIADD R17, R12, 0x2 ;  /* 0x000000020c117836 */ /* 0x000fe20000000000 */
[----:B------:R-:W-:-:S03]  /*04d0*/  USHF.L.U32 UR6, UR6, 0x2, URZ ;  /* 0x0000000206067899 */ /* 0x000fc600080006ff */
[----:B------:R-:W-:Y:S01]  /*04e0*/  IMAD.IADD R3, R10, 0x1, R3 ;  /* 0x000000010a037824 */ /* 0x000fe200078e0203 */
[----:B------:R-:W-:Y:S01]  /*04f0*/  SEL R4, R4, RZ, !P1 ;  /* 0x000000ff04047207 */ /* 0x000fe20004800000 */
[----:B------:R-:W-:Y:S01]  /*0500*/  VIADD R16, R13, 0xffffffff ;  /* 0xffffffff0d107836 */ /* 0x000fe20000000000 */
[----:B------:R-:W-:Y:S02]  /*0510*/  UISETP.EQ.AND UP2, UPT, UR6, -0x1c, UPT ;  /* 0xffffffe40600788c */ /* 0x000fe4000bf42270 */
[C---:B0-----:R-:W-:Y:S01]  /*0520*/  IADD3 R2, P0, PT, R3.reuse, UR24, RZ ;  /* 0x0000001803027c10 */ /* 0x041fe2000ff1e0ff */
[C---:B------:R-:W-:Y:S01]  /*0530*/  VIADD R20, R12.reuse, 0x5 ;  /* 0x000000050c147836 */ /* 0x040fe20000000000 */
[----:B------:R-:W-:Y:S02]  /*0540*/  UISETP.EQ.AND UP5, UPT, UR6, -0x18, UPT ;  /* 0xffffffe80600788c */ /* 0x000fe4000bfa2270 */
[----:B------:R-:W-:Y:S01]  /*0550*/  LEA.HI.X.SX32 R3, R3, UR25, 0x1, P0 ;  /* 0x0000001903037c11 */ /* 0x000fe200080f0eff */
[C---:B------:R-:W-:Y:S01]  /*0560*/  VIADD R21, R12.reuse, 0x6 ;  /* 0x000000060c157836 */ /* 0x040fe20000000000 */
[----:B------:R-:W-:Y:S01]  /*0570*/  ISETP.GE.U32.AND P0, PT, R12, 0x7fffffff, PT ;  /* 0x7fffffff0c00780c */ /* 0x000fe20003f06070 */
[----:B------:R-:W-:-:S02]  /*0580*/  UISETP.EQ.AND UP1, UPT, UR6, URZ, UPT ;  /* 0x000000ff0600728c */ /* 0x000fc4000bf22270 */
[----:B--2---:R0:W2:Y:S01]  /*0590*/  LDG.E.U8 R14, desc[UR20][R2.64] ;  /* 0x00000014020e7981 */ /* 0x0040a2000c1e1100 */
[----:B------:R-:W-:Y:S01]  /*05a0*/  SEL R5, R4, RZ, !P0 ;  /* 0x000000ff04057207 */ /* 0x000fe20004000000 */
[----:B------:R-:W-:Y:S01]  /*05b0*/  UISETP.EQ.AND UP0, UPT, UR6, 0x4, UPT ;  /* 0x000000040600788c */ /* 0x000fe2000bf02270 */
[----:B------:R-:W-:Y:S01]  /*05c0*/  ISETP.GT.AND P1, PT, R17, UR27, PT ;  /* 0x0000001b11007c0c */ /* 0x000fe2000bf24270 */
[----:B------:R-:W-:Y:S02]  /*05d0*/  UISETP.EQ.AND UP3, UPT, UR6, 0x8, UPT ;  /* 0x000000080600788c */ /* 0x000fe4000bf62270 */
[----:B------:R-:W-:Y:S01]  /*05e0*/  IMAD.IADD R5, R10, 0x1, R5 ;  /* 0x000000010a057824 */ /* 0x000fe200078e0205 */
[----:B------:R-:W-:Y:S01]  /*05f0*/  @UP2 UMOV UR19, 0x3d4ccccd ;  /* 0x3d4ccccd00132882 */ /* 0x000fe20000000000 */
[----:B------:R-:W-:Y:S01]  /*0600*/  SEL R16, R16, RZ, !P1 ;  /* 0x000000ff10107207 */ /* 0x000fe20004800000 */
[----:B------:R-:W-:Y:S02]  /*0610*/  UISETP.EQ.AND UP2, UPT, UR6, 0xc, UPT ;  /* 0x0000000c0600788c */ /* 0x000fe4000bf42270 */
[C---:B------:R-:W-:Y:S01]  /*0620*/  IADD3 R4, P0, PT, R5.reuse, UR24, RZ ;  /* 0x0000001805047c10 */ /* 0x040fe2000ff1e0ff */
[----:B0-----:R-:W-:Y:S01]  /*0630*/  VIADD R2, R12, 0x3 ;  /* 0x000000030c027836 */ /* 0x001fe20000000000 */
[----:B------:R-:W-:Y:S01]  /*0640*/  @UP5 UMOV UR18, 0x3d4ccccd ;  /* 0x3d4ccccd00125882 */ /* 0x000fe20000000000 */
[----:B------:R-:W-:Y:S01]  /*0650*/  @UP5 UMOV UR19, 0x3db851ec ;  /* 0x3db851ec00135882 */ /* 0x000fe20000000000 */
[----:B------:R-:W-:Y:S01]  /*0660*/  LEA.HI.X.SX32 R5, R5, UR25, 0x1, P0 ;  /* 0x0000001905057c11 */ /* 0x000fe200080f0eff */
[----:B------:R-:W-:Y:S01]  /*0670*/  UISETP.EQ.AND UP5, UPT, UR6, 0x10, UPT ;  /* 0x000000100600788c */ /* 0x000fe2000bfa2270 */
[----:B------:R-:W-:Y:S01]  /*0680*/  ISETP.GT.AND P0, PT, R17, RZ, PT ;  /* 0x000000ff1100720c */ /* 0x000fe20003f04270 */
[----:B------:R-:W-:-:S02]  /*0690*/  UISETP.EQ.AND UP6, UPT, UR6, 0x14, UPT ;  /* 0x000000140600788c */ /* 0x000fc4000bfc2270 */
[----:B------:R0:W3:Y:S01]  /*06a0*/  LDG.E.U8 R15, desc[UR20][R4.64] ;  /* 0x00000014040f7981 */ /* 0x0000e2000c1e1100 */
[----:B------:R-:W-:Y:S01]  /*06b0*/  SEL R3, R16, RZ, P0 ;  /* 0x000000ff10037207 */ /* 0x000fe20000000000 */
[----:B------:R-:W-:Y:S01]  /*06c0*/  UISETP.EQ.AND UP4, UPT, UR6, -0x14, UPT ;  /* 0xffffffec0600788c */ /* 0x000fe2000bf82270 */
[----:B------:R-:W-:Y:S01]  /*06d0*/  @UP1 UMOV UR12, 0x3d4ccccd ;  /* 0x3d4ccccd000c1882 */ /* 0x000fe20000000000 */
[----:B------:R-:W-:Y:S02]  /*06e0*/  ISETP.GT.AND P1, PT, R2, UR27, PT ;  /* 0x0000001b02007c0c */ /* 0x000fe4000bf24270 */
[----:B------:R-:W-:Y:S01]  /*06f0*/  IMAD.IADD R3, R10, 0x1, R3 ;  /* 0x000000010a037824 */ /* 0x000fe200078e0203 */
[----:B------:R-:W-:Y:S01]  /*0700*/  @UP0 UMOV UR12, 0x3db851ec ;  /* 0x3db851ec000c0882 */ /* 0x000fe20000000000 */
[----:B------:R-:W-:Y:S01]  /*0710*/  @UP3 UMOV UR12, 0x3df5c28f ;  /* 0x3df5c28f000c3882 */ /* 0x000fe20000000000 */
[----:B------:R-:W-:Y:S01]  /*0720*/  @UP2 UMOV UR12, 0x3e19999a ;  /* 0x3e19999a000c2882 */ /* 0x000fe20000000000 */
[----:B0-----:R-:W-:Y:S01]  /*0730*/  VIADD R5, R12, 0x4 ;  /* 0x000000040c057836 */ /* 0x001fe20000000000 */
[----:B------:R-:W-:Y:S01]  /*0740*/  IADD3 R18, P0, PT, R3, UR24, RZ ;  /* 0x0000001803127c10 */ /* 0x000fe2000ff1e0ff */
[----:B------:R-:W-:Y:S01]  /*0750*/  VIADD R4, R13, 0x1 ;  /* 0x000000010d047836 */ /* 0x000fe20000000000 */
[----:B------:R-:W-:Y:S01]  /*0760*/  @UP5 UMOV UR12, 0x3e23d70a ;  /* 0x3e23d70a000c5882 */ /* 0x000fe20000000000 */
[----:B------:R-:W-:Y:S01]  /*0770*/  @UP6 UMOV UR12, 0x3e19999a ;  /* 0x3e19999a000c6882 */ /* 0x000fe20000000000 */
[----:B------:R-:W-:Y:S01]  /*0780*/  LEA.HI.X.SX32 R19, R3, UR25, 0x1, P0 ;  /* 0x0000001903137c11 */ /* 0x000fe200080f0eff */
[----:B------:R-:W-:Y:S01]  /*0790*/  UISETP.EQ.AND UP6, UPT, UR6, 0x18, UPT ;  /* 0x000000180600788c */ /* 0x000fe2000bfc2270 */
[----:B------:R-:W-:Y:S01]  /*07a0*/  ISETP.GT.AND P0, PT, R2, RZ, PT ;  /* 0x000000ff0200720c */ /* 0x000fe20003f04270 */
[----:B------:R-:W-:Y:S01]  /*07b0*/  @UP4 UMOV UR17, 0x3d4ccccd ;  /* 0x3d4ccccd00114882 */ /* 0x000fe20000000000 */
[----:B------:R-:W-:Y:S01]  /*07c0*/  @UP4 UMOV UR18, 0x3db851ec ;  /* 0x3db851ec00124882 */ /* 0x000fe20000000000 */
[----:B------:R0:W4:Y:S01]  /*07d0*/  LDG.E.U8 R16, desc[UR20][R18.64] ;  /* 0x0000001412107981 */ /* 0x000122000c1e1100 */
[----:B------:R-:W-:Y:S01]  /*07e0*/  SEL R2, R13, RZ, !P1 ;  /* 0x000000ff0d027207 */ /* 0x000fe20004800000 */
[----:B------:R-:W-:Y:S01]  /*07f0*/  @UP4 UMOV UR19, 0x3df5c28f ;  /* 0x3df5c28f00134882 */ /* 0x000fe20000000000 */
[----:B------:R-:W-:Y:S01]  /*0800*/  ISETP.GT.AND P1, PT, R5, UR27, PT ;  /* 0x0000001b05007c0c */ /* 0x000fe2000bf24270 */
[----:B------:R-:W-:Y:S01]  /*0810*/  UISETP.EQ.AND UP5, UPT, UR6, 0x1c, UPT ;  /* 0x0000001c0600788c */ /* 0x000fe2000bfa2270 */
[----:B------:R-:W-:Y:S01]  /*0820*/  SEL R3, R2, RZ, P0 ;  /* 0x000000ff02037207 */ /* 0x000fe20000000000 */
[----:B------:R-:W-:Y:S01]  /*0830*/  UISETP.EQ.AND UP4, UPT, UR6, 0x20, UPT ;  /* 0x000000200600788c */ /* 0x000fe2000bf82270 */
[----:B------:R-:W-:Y:S01]  /*0840*/  SEL R4, R4, RZ, !P1 ;  /* 0x000000ff04047207 */ /* 0x000fe20004800000 */
[----:B------:R-:W-:Y:S01]  /*0850*/  @UP6 UMOV UR12, 0x3df5c28f ;  /* 0x3df5c28f000c6882 */ /* 0x000fe20000000000 */
[----:B------:R-:W-:Y:S01]  /*0860*/  UP2UR UR8, UPR, URZ, 0x20 ;  /* 0x00000020ff087883 */ /* 0x000fe20008000000 */
[----:B------:R-:W-:Y:S01]  /*0870*/  IMAD.IADD R3, R10, 0x1, R3 ;  /* 0x000000010a037824 */ /* 0x000fe200078e0203 */
[----:B------:R-:W-:Y:S01]  /*0880*/  UP2UR UR9, UPR, URZ, 0x40 ;  /* 0x00000040ff097883 */ /* 0x000fe20008000000 */
[----:B0-----:R-:W-:Y:S01]  /*0890*/  VIADD R19, R13, 0x2 ;  /* 0x000000020d137836 */ /* 0x001fe20000000000 */
[----:B------:R-:W-:Y:S01]  /*08a0*/  ISETP.GT.AND P1, PT, R20, UR27, PT ;  /* 0x0000001b14007c0c */ /* 0x000fe2000bf24270 */
[----:B------:R-:W-:Y:S01]  /*08b0*/  UISETP.EQ.AND UP6, UPT, UR6, 0x14, UPT ;  /* 0x000000140600788c */ /* 0x000fe2000bfc2270 */
[----:B------:R-:W-:Y:S01]  /*08c0*/  IADD3 R2, P0, PT, R3, UR24, RZ ;  /* 0x0000001803027c10 */ /* 0x000fe2000ff1e0ff */
[----:B------:R-:W-:Y:S01]  /*08d0*/  @UP5 UMOV UR12, 0x3db851ec ;  /* 0x3db851ec000c5882 */ /* 0x000fe20000000000 */
[----:B------:R-:W-:Y:S01]  /*08e0*/  SEL R19, R19, RZ, !P1 ;  /* 0x000000ff13137207 */ /* 0x000fe20004800000 */
[----:B------:R-:W-:Y:S01]  /*08f0*/  @UP4 UMOV UR12, 0x3d4ccccd ;  /* 0x3d4ccccd000c4882 */ /* 0x000fe20000000000 */
[----:B------:R-:W-:Y:S01]  /*0900*/  LEA.HI.X.SX32 R3, R3, UR25, 0x1, P0 ;  /* 0x0000001903037c11 */ /* 0x000fe200080f0eff */
[----:B------:R-:W-:Y:S01]  /*0910*/  UISETP.EQ.AND UP4, UPT, UR6, -0x4, UPT ;  /* 0xfffffffc0600788c */ /* 0x000fe2000bf82270 */
[----:B------:R-:W-:Y:S01]  /*0920*/  ISETP.GT.AND P0, PT, R5, RZ, PT ;  /* 0x000000ff0500720c */ /* 0x000fe20003f04270 */
[----:B------:R-:W-:-:S02]  /*0930*/  UISETP.EQ.AND UP5, UPT, UR6, 0x10, UPT ;  /* 0x000000100600788c */ /* 0x000fc4000bfa2270 */
[----:B------:R0:W5:Y:S01]  /*0940*/  LDG.E.U8 R17, desc[UR20][R2.64] ;  /* 0x0000001402117981 */ /* 0x000162000c1e1100 */
[----:B------:R-:W-:-:S05]  /*0950*/  SEL R5, R4, RZ, P0 ;  /* 0x000000ff04057207 */ /* 0x000fca0000000000 */
[----:B------:R-:W-:Y:S01]  /*0960*/  IMAD.IADD R5, R10, 0x1, R5 ;  /* 0x000000010a057824 */ /* 0x000fe200078e0205 */
[----:B------:R-:W-:Y:S01]  /*0970*/  ISETP.GT.AND P1, PT, R21, UR27, PT ;  /* 0x0000001b15007c0c */ /* 0x000fe2000bf24270 */
[----:B------:R-:W-:Y:S01]  /*0980*/  @UP4 UMOV UR13, 0x3d4ccccd ;  /* 0x3d4ccccd000d4882 */ /* 0x000fe20000000000 */
[----:B------:R-:W-:Y:S01]  /*0990*/  @UP1 UMOV UR13, 0x3db851ec ;  /* 0x3db851ec000d1882 */ /* 0x000fe20000000000 */
[----:B------:R-:W-:Y:S01]  /*09a0*/  @UP0 UMOV UR13, 0x3df5c28f ;  /* 0x3df5c28f000d0882 */ /* 0x000fe20000000000 */
[C---:B------:R-:W-:Y:S01]  /*09b0*/  IADD3 R4, P0, PT, R5.reuse, UR24, RZ ;  /* 0x0000001805047c10 */ /* 0x040fe2000ff1e0ff */
[----:B------:R-:W-:Y:S01]  /*09c0*/  @UP3 UMOV UR13, 0x3e19999a ;  /* 0x3e19999a000d3882 */ /* 0x000fe20000000000 */
[----:B------:R-:W-:Y:S01]  /*09d0*/  @UP2 UMOV UR13, 0x3e23d70a ;  /* 0x3e23d70a000d2882 */ /* 0x000fe20000000000 */
[----:B------:R-:W-:Y:S01]  /*09e0*/  @UP5 UMOV UR13, 0x3e19999a ;  /* 0x3e19999a000d5882 */ /* 0x000fe20000000000 */
[----:B------:R-:W-:Y:S01]  /*09f0*/  LEA.HI.X.SX32 R5, R5, UR25, 0x1, P0 ;  /* 0x0000001905057c11 */ /* 0x000fe200080f0eff */
[----:B------:R-:W-:Y:S01]  /*0a00*/  @UP6 UMOV UR13, 0x3df5c28f ;  /* 0x3df5c28f000d6882 */ /* 0x000fe20000000000 */
[----:B------:R-:W-:Y:S01]  /*0a10*/  ISETP.GT.AND P0, PT, R20, RZ, PT ;  /* 0x000000ff1400720c */ /* 0x000fe20003f04270 */
[----:B------:R-:W-:-:S02]  /*0a20*/  UISETP.NE.AND UP6, UPT, UR9, URZ, UPT ;  /* 0x000000ff0900728c */ /* 0x000fc4000bfc5270 */
[----:B------:R1:W5:Y:S01]  /*0a30*/  LDG.E.U8 R18, desc[UR20][R4.64] ;  /* 0x0000001404127981 */ /* 0x000362000c1e1100 */
[----:B------:R-:W-:Y:S01]  /*0a40*/  SEL R19, R19, RZ, P0 ;  /* 0x000000ff13137207 */ /* 0x000fe20000000000 */
[----:B------:R-:W-:Y:S01]  /*0a50*/  VIADD R20, R13, 0x3 ;  /* 0x000000030d147836 */ /* 0x000fe20000000000 */
[----:B------:R-:W-:Y:S02]  /*0a60*/  UISETP.NE.AND UP5, UPT, UR8, URZ, UPT ;  /* 0x000000ff0800728c */ /* 0x000fe4000bfa5270 */
[----:B------:R-:W-:Y:S01]  /*0a70*/  UP2UR UR9, UPR, URZ, 0x40 ;  /* 0x00000040ff097883 */ /* 0x000fe20008000000 */
[----:B------:R-:W-:-:S03]  /*0a80*/  IMAD.IADD R19, R10, 0x1, R19 ;  /* 0x000000010a137824 */ /* 0x000fc600078e0213 */
[----:B------:R-:W-:Y:S01]  /*0a90*/  @UP6 UMOV UR13, 0x3db851ec ;  /* 0x3db851ec000d6882 */ /* 0x000fe20000000000 */
[----:B------:R-:W-:Y:S01]  /*0aa0*/  SEL R20, R20, RZ, !P1 ;  /* 0x000000ff14147207 */ /* 0x000fe20004800000 */
[----:B------:R-:W-:Y:S01]  /*0ab0*/  UISETP.EQ.AND UP6, UPT, UR6, 0x14, UPT ;  /* 0x000000140600788c */ /* 0x000fe2000bfc2270 */
[C---:B0-----:R-:W-:Y:S02]  /*0ac0*/  IADD3 R2, P0, PT, R19.reuse, UR24, RZ ;  /* 0x0000001813027c10 */ /* 0x041fe4000ff1e0ff */
[----:B------:R-:W-:Y:S01]  /*0ad0*/  @UP5 UMOV UR13, 0x3d4ccccd ;  /* 0x3d4ccccd000d5882 */ /* 0x000fe20000000000 */
[----:B------:R-:W-:Y:S01]  /*0ae0*/  UISETP.EQ.AND UP5, UPT, UR6, -0x8, UPT ;  /* 0xfffffff80600788c */ /* 0x000fe2000bfa2270 */
[----:B------:R-:W-:Y:S02]  /*0af0*/  LEA.HI.X.SX32 R3, R19, UR25, 0x1, P0 ;  /* 0x0000001913037c11 */ /* 0x000fe400080f0eff */
[----:B------:R-:W-:Y:S01]  /*0b00*/  ISETP.GT.AND P0, PT, R21, RZ, PT ;  /* 0x000000ff1500720c */ /* 0x000fe20003f04270 */
[----:B------:R-:W-:-:S02]  /*0b10*/  UP2UR UR8, UPR, URZ, 0x20 ;  /* 0x00000020ff087883 */ /* 0x000fc40008000000 */
[----:B------:R0:W5:Y:S01]  /*0b20*/  LDG.E.U8 R19, desc[UR20][R2.64] ;  /* 0x0000001402137981 */ /* 0x000162000c1e1100 */
[----:B-1----:R-:W-:-:S04]  /*0b30*/  SEL R5, R20, RZ, P0 ;  /* 0x000000ff14057207 */ /* 0x002fc80000000000 */
[----:B------:R-:W-:Y:S01]  /*0b40*/  @UP5 UMOV UR14, 0x3d4ccccd ;  /* 0x3d4ccccd000e5882 */ /* 0x000fe20000000000 */
[----:B------:R-:W-:Y:S01]  /*0b50*/  IMAD.IADD R5, R10, 0x1, R5 ;  /* 0x000000010a057824 */ /* 0x000fe200078e0205 */
[----:B------:R-:W-:Y:S01]  /*0b60*/  UISETP.EQ.AND UP5, UPT, UR6, 0x10, UPT ;  /* 0x000000100600788c */ /* 0x000fe2000bfa2270 */
[----:B------:R-:W-:Y:S01]  /*0b70*/  VIADD R21, R12, 0x7 ;  /* 0x000000070c157836 */ /* 0x000fe20000000000 */
[----:B------:R-:W-:Y:S01]  /*0b80*/  @UP4 UMOV UR14, 0x3db851ec ;  /* 0x3db851ec000e4882 */ /* 0x000fe20000000000 */
[----:B------:R-:W-:Y:S01]  /*0b90*/  VIADD R20, R13, 0x4 ;  /* 0x000000040d147836 */ /* 0x000fe20000000000 */
[----:B------:R-:W-:Y:S01]  /*0ba0*/  IADD3 R4, P0, PT, R5, UR24, RZ ;  /* 0x0000001805047c10 */ /* 0x000fe2000ff1e0ff */
[----:B------:R-:W-:Y:S01]  /*0bb0*/  @UP1 UMOV UR14, 0x3df5c28f ;  /* 0x3df5c28f000e1882 */ /* 0x000fe20000000000 */
[----:B------:R-:W-:Y:S01]  /*0bc0*/  ISETP.GT.AND P1, PT, R21, UR27, PT ;  /* 0x0000001b15007c0c */ /* 0x000fe2000bf24270 */
[----:B------:R-:W-:Y:S01]  /*0bd0*/  @UP0 UMOV UR14, 0x3e19999a ;  /* 0x3e19999a000e0882 */ /* 0x000fe20000000000 */
[----:B------:R-:W-:Y:S01]  /*0be0*/  LEA.HI.X.SX32 R5, R5, UR25, 0x1, P0 ;  /* 0x0000001905057c11 */ /* 0x000fe200080f0eff */
[----:B------:R-:W-:Y:S01]  /*0bf0*/  @UP3 UMOV UR14, 0x3e23d70a ;  /* 0x3e23d70a000e3882 */ /* 0x000fe20000000000 */
[----:B------:R-:W-:Y:S01]  /*0c00*/  ISETP.GT.AND P0, PT, R21, RZ, PT ;  /* 0x000000ff1500720c */ /* 0x000fe20003f04270 */
[----:B------:R-:W-:Y:S01]  /*0c10*/  @UP2 UMOV UR14, 0x3e19999a ;  /* 0x3e19999a000e2882 */ /* 0x000fe20000000000 */
[----:B------:R-:W-:Y:S01]  /*0c20*/  SEL R20, R20, RZ, !P1 ;  /* 0x000000ff14147207 */ /* 0x000fe20004800000 */
[----:B------:R1:W5:Y:S01]  /*0c30*/  LDG.E.U8 R4, desc[UR20][R4.64] ;  /* 0x0000001404047981 */ /* 0x000362000c1e1100 */
[----:B------:R-:W-:Y:S01]  /*0c40*/  @UP5 UMOV UR14, 0x3df5c28f ;  /* 0x3df5c28f000e5882 */ /* 0x000fe20000000000 */
[----:B------:R-:W-:Y:S01]  /*0c50*/  @UP6 UMOV UR14, 0x3db851ec ;  /* 0x3db851ec000e6882 */ /* 0x000fe20000000000 */
[----:B0-----:R-:W-:Y:S01]  /*0c60*/  SEL R3, R20, RZ, P0 ;  /* 0x000000ff14037207 */ /* 0x001fe20000000000 */
[----:B------:R-:W-:-:S02]  /*0c70*/  UISETP.NE.AND UP6, UPT, UR9, URZ, UPT ;  /* 0x000000ff0900728c */ /* 0x000fc4000bfc5270 */
[----:B------:R-:W-:Y:S02]  /*0c80*/  UISETP.NE.AND UP5, UPT, UR8, URZ, UPT ;  /* 0x000000ff0800728c */ /* 0x000fe4000bfa5270 */
[----:B------:R-:W-:Y:S01]  /*0c90*/  IMAD.IADD R3, R10, 0x1, R3 ;  /* 0x000000010a037824 */ /* 0x000fe200078e0203 */
[----:B------:R-:W-:Y:S01]  /*0ca0*/  I2FP.F32.S32 R20, R11 ;  /* 0x0000000b00147245 */ /* 0x000fe20000201400 */
[C---:B-1----:R-:W-:Y:S01]  /*0cb0*/  FMUL R5, R8.reuse, UR13 ;  /* 0x0000000d08057c20 */ /* 0x042fe20008400000 */
[----:B------:R-:W-:Y:S02]  /*0cc0*/  UP2UR UR8, UPR, URZ, 0x20 ;  /* 0x00000020ff087883 */ /* 0x000fe40008000000 */
[C---:B------:R-:W-:Y:S02]  /*0cd0*/  IADD3 R2, P0, PT, R3.reuse, UR24, RZ ;  /* 0x0000001803027c10 */ /* 0x040fe4000ff1e0ff */
[----:B------:R-:W-:Y:S01]  /*0ce0*/  @UP6 UMOV UR14, 0x3d4ccccd ;  /* 0x3d4ccccd000e6882 */ /* 0x000fe20000000000 */
[----:B------:R-:W-:Y:S01]  /*0cf0*/  FMUL R11, R8, UR12 ;  /* 0x0000000c080b7c20 */ /* 0x000fe20008400000 */
[----:B------:R-:W-:Y:S01]  /*0d00*/  LEA.HI.X.SX32 R3, R3, UR25, 0x1, P0 ;  /* 0x0000001903037c11 */ /* 0x000fe200080f0eff */
[----:B------:R-:W-:-:S04]  /*0d10*/  UISETP.EQ.AND UP6, UPT, UR6, -0xc, UPT ;  /* 0xfffffff40600788c */ /* 0x000fc8000bfc2270 */
[----:B------:R0:W5:Y:S01]  /*0d20*/  LDG.E.U8 R2, desc[UR20][R2.64] ;  /* 0x0000001402027981 */ /* 0x000162000c1e1100 */
[----:B------:R-:W-:-:S06]  /*0d30*/  UP2UR UR9, UPR, URZ, 0x40 ;  /* 0x00000040ff097883 */ /* 0x000fcc0008000000 */
[----:B------:R-:W-:Y:S01]  /*0d40*/  @UP6 UMOV UR15, 0x3d4ccccd ;  /* 0x3d4ccccd000f6882 */ /* 0x000fe20000000000 */
[----:B------:R-:W-:Y:S01]  /*0d50*/  @UP5 UMOV UR15, 0x3db851ec ;  /* 0x3db851ec000f5882 */ /* 0x000fe20000000000 */
[----:B------:R-:W-:Y:S01]  /*0d60*/  UISETP.EQ.AND UP5, UPT, UR6, 0x10, UPT ;  /* 0x000000100600788c */ /* 0x000fe2000bfa2270 */
[----:B0-----:R-:W-:Y:S01]  /*0d70*/  FMUL R3, R8, UR14 ;  /* 0x0000000e08037c20 */ /* 0x001fe20008400000 */
[----:B------:R-:W-:Y:S01]  /*0d80*/  UISETP.EQ.AND UP6, UPT, UR6, 0x14, UPT ;  /* 0x000000140600788c */ /* 0x000fe2000bfc2270 */
[----:B------:R-:W-:Y:S01]  /*0d90*/  @UP4 UMOV UR15, 0x3df5c28f ;  /* 0x3df5c28f000f4882 */ /* 0x000fe20000000000 */
[----:B------:R-:W-:Y:S01]  /*0da0*/  @UP1 UMOV UR15, 0x3e19999a ;  /* 0x3e19999a000f1882 */ /* 0x000fe20000000000 */
[----:B------:R-:W-:Y:S01]  /*0db0*/  @UP0 UMOV UR15, 0x3e23d70a ;  /* 0x3e23d70a000f0882 */ /* 0x000fe20000000000 */
[----:B------:R-:W-:Y:S01]  /*0dc0*/  @UP3 UMOV UR15, 0x3e19999a ;  /* 0x3e19999a000f3882 */ /* 0x000fe20000000000 */
[----:B------:R-:W-:-:S04]  /*0dd0*/  @UP2 UMOV UR15, 0x3df5c28f ;  /* 0x3df5c28f000f2882 */ /* 0x000fc80000000000 */
[----:B------:R-:W-:Y:S01]  /*0de0*/  @UP5 UMOV UR15, 0x3db851ec ;  /* 0x3db851ec000f5882 */ /* 0x000fe20000000000 */
[----:B------:R-:W-:Y:S01]  /*0df0*/  UISETP.NE.AND UP5, UPT, UR8, URZ, UPT ;  /* 0x000000ff0800728c */ /* 0x000fe2000bfa5270 */
[----:B------:R-:W-:Y:S01]  /*0e00*/  @UP6 UMOV UR15, 0x3d4ccccd ;  /* 0x3d4ccccd000f6882 */ /* 0x000fe20000000000 */
[----:B------:R-:W-:Y:S02]  /*0e10*/  UISETP.EQ.AND UP6, UPT, UR6, -0x10, UPT ;  /* 0xfffffff00600788c */ /* 0x000fe4000bfc2270 */
[----:B------:R-:W-:-:S09]  /*0e20*/  UP2UR UR8, UPR, URZ, 0x20 ;  /* 0x00000020ff087883 */ /* 0x000fd20008000000 */
[----:B------:R-:W-:Y:S01]  /*0e30*/  @UP6 UMOV UR16, 0x3d4ccccd ;  /* 0x3d4ccccd00106882 */ /* 0x000fe20000000000 */
[----:B------:R-:W-:-:S04]  /*0e40*/  UISETP.NE.AND UP6, UPT, UR9, URZ, UPT ;  /* 0x000000ff0900728c */ /* 0x000fc8000bfc5270 */
[----:B------:R-:W-:-:S07]  /*0e50*/  UP2UR UR9, UPR, URZ, 0x40 ;  /* 0x00000040ff097883 */ /* 0x000fce0008000000 */
[----:B------:R-:W-:Y:S01]  /*0e60*/  @UP6 UMOV UR16, 0x3db851ec ;  /* 0x3db851ec00106882 */ /* 0x000fe20000000000 */
[----:B------:R-:W-:Y:S01]  /*0e70*/  @UP5 UMOV UR16, 0x3df5c28f ;  /* 0x3df5c28f00105882 */ /* 0x000fe20000000000 */
[----:B------:R-:W-:Y:S01]  /*0e80*/  UISETP.EQ.AND UP5, UPT, UR6, 0x10, UPT ;  /* 0x000000100600788c */ /* 0x000fe2000bfa2270 */
[----:B------:R-:W-:Y:S01]  /*0e90*/  @UP4 UMOV UR16, 0x3e19999a ;  /* 0x3e19999a00104882 */ /* 0x000fe20000000000 */
[----:B------:R-:W-:Y:S01]  /*0ea0*/  @UP1 UMOV UR16, 0x3e23d70a ;  /* 0x3e23d70a00101882 */ /* 0x000fe20000000000 */
[----:B------:R-:W-:Y:S01]  /*0eb0*/  @UP0 UMOV UR16, 0x3e19999a ;  /* 0x3e19999a00100882 */ /* 0x000fe20000000000 */
[----:B------:R-:W-:Y:S01]  /*0ec0*/  UISETP.EQ.AND UP6, UPT, UR6, -0x10, UPT ;  /* 0xfffffff00600788c */ /* 0x000fe2000bfc2270 */
[----:B------:R-:W-:Y:S01]  /*0ed0*/  @UP3 UMOV UR16, 0x3df5c28f ;  /* 0x3df5c28f00103882 */ /* 0x000fe20000000000 */
[----:B------:R-:W-:-:S05]  /*0ee0*/  @UP2 UMOV UR16, 0x3db851ec ;  /* 0x3db851ec00102882 */ /* 0x000fca0000000000 */
[----:B------:R-:W-:Y:S01]  /*0ef0*/  @UP5 UMOV UR16, 0x3d4ccccd ;  /* 0x3d4ccccd00105882 */ /* 0x000fe20000000000 */
[----:B------:R-:W-:-:S03]  /*0f00*/  UISETP.NE.AND UP5, UPT, UR8, URZ, UPT ;  /* 0x000000ff0800728c */ /* 0x000fc6000bfa5270 */
[----:B------:R-:W-:Y:S01]  /*0f10*/  @UP6 UMOV UR17, 0x3db851ec ;  /* 0x3db851ec00116882 */ /* 0x000fe20000000000 */
[----:B------:R-:W-:-:S11]  /*0f20*/  UISETP.NE.AND UP6, UPT, UR9, URZ, UPT ;  /* 0x000000ff0900728c */ /* 0x000fd6000bfc5270 */
[----:B------:R-:W-:Y:S01]  /*0f30*/  @UP6 UMOV UR17, 0x3df5c28f ;  /* 0x3df5c28f00116882 */ /* 0x000fe20000000000 */
[----:B------:R-:W-:Y:S01]  /*0f40*/  @UP5 UMOV UR17, 0x3e19999a ;  /* 0x3e19999a00115882 */ /* 0x000fe20000000000 */
[----:B------:R-:W-:Y:S01]  /*0f50*/  @UP4 UMOV UR17, 0x3e23d70a ;  /* 0x3e23d70a00114882 */ /* 0x000fe20000000000 */
[----:B------:R-:W-:Y:S01]  /*0f60*/  @UP1 UMOV UR17, 0x3e19999a ;  /* 0x3e19999a00111882 */ /* 0x000fe20000000000 */
[----:B------:R-:W-:Y:S01]  /*0f70*/  @UP0 UMOV UR17, 0x3df5c28f ;  /* 0x3df5c28f00110882 */ /* 0x000fe20000000000 */
[----:B------:R-:W-:Y:S01]  /*0f80*/  @UP3 UMOV UR17, 0x3db851ec ;  /* 0x3db851ec00113882 */ /* 0x000fe20000000000 */
[----:B------:R-:W-:Y:S01]  /*0f90*/  @UP2 UMOV UR17, 0x3d4ccccd ;  /* 0x3d4ccccd00112882 */ /* 0x000fe20000000000 */
[----:B------:R-:W-:-:S11]  /*0fa0*/  UISETP.EQ.AND UP2, UPT, UR6, -0x10, UPT ;  /* 0xfffffff00600788c */ /* 0x000fd6000bf42270 */
[----:B------:R-:W-:Y:S01]  /*0fb0*/  @UP2 UMOV UR18, 0x3df5c28f ;  /* 0x3df5c28f00122882 */ /* 0x000fe20000000000 */
[----:B------:R-:W-:Y:S01]  /*0fc0*/  @UP6 UMOV UR18, 0x3e19999a ;  /* 0x3e19999a00126882 */ /* 0x000fe20000000000 */
[----:B------:R-:W-:Y:S01]  /*0fd0*/  @UP5 UMOV UR18, 0x3e23d70a ;  /* 0x3e23d70a00125882 */ /* 0x000fe20000000000 */
[----:B------:R-:W-:Y:S01]  /*0fe0*/  @UP4 UMOV UR18, 0x3e19999a ;  /* 0x3e19999a00124882 */ /* 0x000fe20000000000 */
[----:B------:R-:W-:Y:S01]  /*0ff0*/  @UP1 UMOV UR18, 0x3df5c28f ;  /* 0x3df5c28f00121882 */ /* 0x000fe20000000000 */
[----:B------:R-:W-:Y:S01]  /*1000*/  @UP0 UMOV UR18, 0x3db851ec ;  /* 0x3db851ec00120882 */ /* 0x000fe20000000000 */
[----:B------:R-:W-:Y:S01]  /*1010*/  @UP3 UMOV UR18, 0x3d4ccccd ;  /* 0x3d4ccccd00123882 */ /* 0x000fe20000000000 */
[----:B--2---:R-:W-:-:S05]  /*1020*/  I2FP.F32.U32 R14, R14 ;  /* 0x0000000e000e7245 */ /* 0x004fca0000201000 */
[----:B------:R-:W-:-:S06]  /*1030*/  FFMA R11, R11, R14, R20 ;  /* 0x0000000e0b0b7223 */ /* 0x000fcc0000000014 */
[----:B------:R-:W0:Y:S01]  /*1040*/  F2I.TRUNC.NTZ R11, R11 ;  /* 0x0000000b000b7305 */ /* 0x000e22000020f100 */
[----:B---3--:R-:W-:Y:S02]  /*1050*/  I2FP.F32.U32 R14, R15 ;  /* 0x0000000f000e7245 */ /* 0x008fe40000201000 */
[----:B0-----:R-:W-:-:S05]  /*1060*/  I2FP.F32.S32 R20, R11 ;  /* 0x0000000b00147245 */ /* 0x001fca0000201400 */
[----:B------:R-:W-:-:S06]  /*1070*/  FFMA R5, R5, R14, R20 ;  /* 0x0000000e05057223 */ /* 0x000fcc0000000014 */
[----:B------:R-:W0:Y:S01]  /*1080*/  F2I.TRUNC.NTZ R5, R5 ;  /* 0x0000000500057305 */ /* 0x000e22000020f100 */
[----:B----4-:R-:W-:Y:S02]  /*1090*/  I2FP.F32.U32 R16, R16 ;  /* 0x0000001000107245 */ /* 0x010fe40000201000 */
[----:B0-----:R-:W-:-:S05]  /*10a0*/  I2FP.F32.S32 R14, R5 ;  /* 0x00000005000e7245 */ /* 0x001fca0000201400 */
[----:B------:R-:W-:-:S06]  /*10b0*/  FFMA R3, R3, R16, R14 ;  /* 0x0000001003037223 */ /* 0x000fcc000000000e */
[----:B------:R-:W0:Y:S01]  /*10c0*/  F2I.TRUNC.NTZ R3, R3 ;  /* 0x0000000300037305 */ /* 0x000e22000020f100 */
[----:B-----5:R-:W-:Y:S01]  /*10d0*/  I2FP.F32.U32 R14, R17 ;  /* 0x00000011000e7245 */ /* 0x020fe20000201000 */
[----:B------:R-:W-:Y:S01]  /*10e0*/  FMUL R11, R8, UR15 ;  /* 0x0000000f080b7c20 */ /* 0x000fe20008400000 */
[----:B0-----:R-:W-:-:S05]  /*10f0*/  I2FP.F32.S32 R16, R3 ;  /* 0x0000000300107245 */ /* 0x001fca0000201400 */
[----:B------:R-:W-:-:S06]  /*1100*/  FFMA R11, R11, R14, R16 ;  /* 0x0000000e0b0b7223 */ /* 0x000fcc0000000010 */
[----:B------:R-:W0:Y:S01]  /*1110*/  F2I.TRUNC.NTZ R11, R11 ;  /* 0x0000000b000b7305 */ /* 0x000e22000020f100 */
[----:B------:R-:W-:Y:S01]  /*1120*/  I2FP.F32.U32 R18, R18 ;  /* 0x0000001200127245 */ /* 0x000fe20000201000 */
        /* <DEDUP_REMOVED lines=14> */
[----:B------:R-:W-:Y:S01]  /*1210*/  @UP2 UMOV UR19, 0x3e19999a ;  /* 0x3e19999a00132882 */ /* 0x000fe20000000000 */
[----:B------:R-:W-:Y:S01]  /*1220*/  @UP6 UMOV UR19, 0x3e23d70a ;  /* 0x3e23d70a00136882 */ /* 0x000fe20000000000 */
[----:B------:R-:W-:Y:S01]  /*1230*/  @UP5 UMOV UR19, 0x3e19999a ;  /* 0x3e19999a00135882 */ /* 0x000fe20000000000 */
[----:B------:R-:W-:Y:S01]  /*1240*/  @UP4 UMOV UR19, 0x3df5c28f ;  /* 0x3df5c28f00134882 */ /* 0x000fe20000000000 */
[----:B------:R-:W-:Y:S01]  /*1250*/  @UP1 UMOV UR19, 0x3db851ec ;  /* 0x3db851ec00131882 */ /* 0x000fe20000000000 */
[----:B------:R-:W-:Y:S01]  /*1260*/  @UP0 UMOV UR19, 0x3d4ccccd ;  /* 0x3d4ccccd00130882 */ /* 0x000fe20000000000 */
[----:B------:R-:W-:Y:S01]  /*1270*/  I2FP.F32.U32 R3, R2 ;  /* 0x0000000200037245 */ /* 0x000fe20000201000 */
[----:B------:R-:W-:Y:S01]  /*1280*/  FMUL R2, R8, UR19 ;  /* 0x0000001308027c20 */ /* 0x000fe20008400000 */
[----:B------:R-:W-:Y:S01]  /*1290*/  UIADD3 UR5, UPT, UPT, UR5, 0x8, URZ ;  /* 0x0000000805057890 */ /* 0x000fe2000fffe0ff */
[----:B0-----:R-:W-:-:S05]  /*12a0*/  I2FP.F32.S32 R5, R4 ;  /* 0x0000000400057245 */ /* 0x001fca0000201400 */
[----:B------:R-:W-:Y:S01]  /*12b0*/  FFMA R2, R2, R3, R5 ;  /* 0x0000000302027223 */ /* 0x000fe20000000005 */
[----:B------:R-:W-:-:S03]  /*12c0*/  UISETP.NE.AND UP0, UPT, UR5, URZ, UPT ;  /* 0x000000ff0500728c */ /* 0x000fc6000bf05270 */
[----:B------:R1:W2:Y:S01]  /*12d0*/  F2I.TRUNC.NTZ R11, R2 ;  /* 0x00000002000b7305 */ /* 0x0002a2000020f100 */
[----:B------:R-:W-:Y:S02]  /*12e0*/  VIADD R12, R12, 0x8 ;  /* 0x000000080c0c7836 */ /* 0x000fe40000000000 */
[----:B------:R-:W-:Y:S01]  /*12f0*/  VIADD R13, R13, 0x8 ;  /* 0x000000080d0d7836 */ /* 0x000fe20000000000 */
[----:B------:R-:W-:Y:S02]  /*1300*/  UIADD3 UR11, UPT, UPT, UR11, 0x8, URZ ;  /* 0x000000080b0b7890 */ /* 0x000fe4000fffe0ff */
[----:B------:R-:W-:Y:S10]  /*1310*/  BRA.U UP0, `(.L_x_2) ;  /* 0xfffffff100447547 */ /* 0x000ff4000b83ffff */
[----:B------:R-:W-:-:S07]  /*1320*/  VIADD R16, R13, 0xfffffffd ;  /* 0xfffffffd0d107836 */ /* 0x000fce0000000000 */
.L_x_1:
[----:B------:R-:W-:Y:S02]  /*1330*/  UISETP.GE.U32.AND UP1, UPT, UR4, 0x3, UPT ;  /* 0x000000030400788c */ /* 0x000fe4000bf26070 */
[----:B------:R-:W-:-:S07]  /*1340*/  ULOP3.LUT UP0, URZ, UR23, 0x1, URZ, 0xc0, !UPT ;  /* 0x0000000117ff7892 */ /* 0x000fce000f80c0ff */
[----:B------:R-:W-:Y:S05]  /*1350*/  BRA.U !UP1, `(.L_x_3) ;  /* 0x0000000509e07547 */ /* 0x000fea000b800000 */
[----:B-1----:R-:W-:Y:S01]  /*1360*/  IMAD.IADD R2, R7, 0x1, R16 ;  /* 0x0000000107027824 */ /* 0x002fe200078e0210 */
[----:B------:R-:W0:Y:S01]  /*1370*/  LDCU.64 UR8, c[0x0][0x380] ;  /* 0x00007000ff0877ac */ /* 0x000e220008000a00 */
[----:B------:R-:W-:Y:S02]  /*1380*/  VIADD R13, R16, 0x3 ;  /* 0x00000003100d7836 */ /* 0x000fe40000000000 */
[C---:B------:R-:W-:Y:S01]  /*1390*/  VIADD R3, R2.reuse, 0x1 ;  /* 0x0000000102037836 */ /* 0x040fe20000000000 */
[C---:B------:R-:W-:Y:S01]  /*13a0*/  ISETP.GT.AND P5, PT, R2.reuse, UR27, PT ;  /* 0x0000001b02007c0c */ /* 0x040fe2000bfa4270 */
[C---:B------:R-:W-:Y:S01]  /*13b0*/  VIADD R4, R2.reuse, 0x2 ;  /* 0x0000000202047836 */ /* 0x040fe20000000000 */
[----:B------:R-:W-:Y:S01]  /*13c0*/  ISETP.GT.AND P6, PT, R2, RZ, PT ;  /* 0x000000ff0200720c */ /* 0x000fe20003fc4270 */
[----:B------:R-:W-:Y:S01]  /*13d0*/  VIADD R18, R16, UR23 ;  /* 0x0000001710127c36 */ /* 0x000fe20008000000 */
[----:B------:R-:W-:Y:S01]  /*13e0*/  ISETP.GT.AND P4, PT, R3, UR27, PT ;  /* 0x0000001b03007c0c */ /* 0x000fe2000bf84270 */
[C---:B------:R-:W-:Y:S01]  /*13f0*/  VIADD R3, R2.reuse, 0x3 ;  /* 0x0000000302037836 */ /* 0x040fe20000000000 */
[----:B------:R-:W-:Y:S01]  /*1400*/  ISETP.GE.U32.AND P0, PT, R2, 0x7fffffff, PT ;  /* 0x7fffffff0200780c */ /* 0x000fe20003f06070 */
[----:B------:R-:W-:Y:S01]  /*1410*/  VIADD R2, R16, 0x2 ;  /* 0x0000000210027836 */ /* 0x000fe20000000000 */
[----:B------:R-:W-:Y:S01]  /*1420*/  ISETP.GT.AND P3, PT, R4, UR27, PT ;  /* 0x0000001b04007c0c */ /* 0x000fe2000bf64270 */
[----:B------:R-:W-:Y:S01]  /*1430*/  IMAD.SHL.U32 R18, R18, 0x4, RZ ;  /* 0x0000000412127824 */ /* 0x000fe200078e00ff */
[----:B------:R-:W-:-:S02]  /*1440*/  ISETP.GT.AND P1, PT, R3, RZ, PT ;  /* 0x000000ff0300720c */ /* 0x000fc40003f24270 */
[----:B------:R-:W-:Y:S02]  /*1450*/  SEL R12, R2, RZ, !P3 ;  /* 0x000000ff020c7207 */ /* 0x000fe40005800000 */
[----:B------:R-:W-:Y:S01]  /*1460*/  ISETP.GT.AND P3, PT, R3, UR27, PT ;  /* 0x0000001b03007c0c */ /* 0x000fe2000bf64270 */
[C---:B------:R-:W-:Y:S01]  /*1470*/  VIADD R3, R16.reuse, 0x1 ;  /* 0x0000000110037836 */ /* 0x040fe20000000000 */
[----:B------:R-:W-:Y:S02]  /*1480*/  SEL R2, R16, RZ, !P5 ;  /* 0x000000ff10027207 */ /* 0x000fe40006800000 */
[----:B------:R-:W-:Y:S02]  /*1490*/  ISETP.GT.AND P2, PT, R4, RZ, PT ;  /* 0x000000ff0400720c */ /* 0x000fe40003f44270 */
[----:B------:R-:W-:Y:S02]  /*14a0*/  SEL R4, R3, RZ, !P4 ;  /* 0x000000ff03047207 */ /* 0x000fe40006000000 */
[----:B------:R-:W-:-:S02]  /*14b0*/  SEL R3, R2, RZ, P6 ;  /* 0x000000ff02037207 */ /* 0x000fc40003000000 */
[----:B------:R-:W-:Y:S02]  /*14c0*/  SEL R5, R4, RZ, !P0 ;  /* 0x000000ff04057207 */ /* 0x000fe40004000000 */
[----:B------:R-:W-:Y:S01]  /*14d0*/  SEL R4, R13, RZ, !P3 ;  /* 0x000000ff0d047207 */ /* 0x000fe20005800000 */
[----:B------:R-:W-:Y:S01]  /*14e0*/  IMAD.IADD R3, R10, 0x1, R3 ;  /* 0x000000010a037824 */ /* 0x000fe200078e0203 */
[----:B------:R-:W-:Y:S01]  /*14f0*/  SEL R13, R12, RZ, P2 ;  /* 0x000000ff0c0d7207 */ /* 0x000fe20001000000 */
[----:B------:R-:W-:Y:S01]  /*1500*/  IMAD.IADD R5, R10, 0x1, R5 ;  /* 0x000000010a057824 */ /* 0x000fe200078e0205 */
[----:B------:R-:W-:Y:S02]  /*1510*/  SEL R15, R4, RZ, P1 ;  /* 0x000000ff040f7207 */ /* 0x000fe40000800000 */
[----:B0-----:R-:W-:Y:S01]  /*1520*/  IADD3 R2, P2, PT, R3, UR8, RZ ;  /* 0x0000000803027c10 */ /* 0x001fe2000ff5e0ff */
[C---:B------:R-:W-:Y:S01]  /*1530*/  IMAD.IADD R13, R10.reuse, 0x1, R13 ;  /* 0x000000010a0d7824 */ /* 0x040fe200078e020d */
[----:B------:R-:W-:Y:S01]  /*1540*/  IADD3 R4, P1, PT, R5, UR8, RZ ;  /* 0x0000000805047c10 */ /* 0x000fe2000ff3e0ff */
[----:B------:R-:W-:Y:S01]  /*1550*/  IMAD.IADD R15, R10, 0x1, R15 ;  /* 0x000000010a0f7824 */ /* 0x000fe200078e020f */
[----:B------:R-:W-:-:S02]  /*1560*/  LEA.HI.X.SX32 R3, R3, UR9, 0x1, P2 ;  /* 0x0000000903037c11 */ /* 0x000fc400090f0eff */
[----:B------:R-:W-:Y:S02]  /*1570*/  LEA.HI.X.SX32 R5, R5, UR9, 0x1, P1 ;  /* 0x0000000905057c11 */ /* 0x000fe400088f0eff */
[C---:B------:R-:W-:Y:S01]  /*1580*/  ISETP.EQ.AND P0, PT, R18.reuse, -0xc, PT ;  /* 0xfffffff41200780c */ /* 0x040fe20003f02270 */
[----:B------:R-:W3:Y:S01]  /*1590*/  LDG.E.U8 R2, desc[UR20][R2.64] ;  /* 0x0000001402027981 */ /* 0x000ee2000c1e1100 */
[C---:B------:R-:W-:Y:S02]  /*15a0*/  ISETP.EQ.AND P6, PT, R18.reuse, -0x8, PT ;  /* 0xfffffff81200780c */ /* 0x040fe40003fc2270 */
[C---:B------:R-:W-:Y:S01]  /*15b0*/  ISETP.EQ.AND P5, PT, R18.reuse, RZ, PT ;  /* 0x000000ff1200720c */ /* 0x040fe20003fa2270 */
[----:B------:R-:W4:Y:S01]  /*15c0*/  LDG.E.U8 R4, desc[UR20][R4.64] ;  /* 0x0000001404047981 */ /* 0x000f22000c1e1100 */
[C---:B------:R-:W-:Y:S02]  /*15d0*/  ISETP.EQ.AND P4, PT, R18.reuse, 0x4, PT ;  /* 0x000000041200780c */ /* 0x040fe40003f82270 */
[----:B------:R-:W-:-:S02]  /*15e0*/  ISETP.EQ.AND P3, PT, R18, 0x8, PT ;  /* 0x000000081200780c */ /* 0x000fc40003f62270 */
[C---:B------:R-:W-:Y:S02]  /*15f0*/  ISETP.EQ.AND P2, PT, R18.reuse, 0xc, PT ;  /* 0x0000000c1200780c */ /* 0x040fe40003f42270 */
[C---:B------:R-:W-:Y:S01]  /*1600*/  ISETP.EQ.AND P1, PT, R18.reuse, 0x10, PT ;  /* 0x000000101200780c */ /* 0x040fe20003f22270 */
[----:B------:R-:W-:Y:S01]  /*1610*/  @P0 IMAD.MOV.U32 R17, RZ, RZ, 0x3d4ccccd ;  /* 0x3d4ccccdff110424 */ /* 0x000fe200078e00ff */
[C---:B------:R-:W-:Y:S01]  /*1620*/  IADD3 R12, P0, PT, R13.reuse, UR8, RZ ;  /* 0x000000080d0c7c10 */ /* 0x040fe2000ff1e0ff */
[----:B------:R-:W-:Y:S01]  /*1630*/  @P6 IMAD.MOV.U32 R19, RZ, RZ, 0x3d4ccccd ;  /* 0x3d4ccccdff136424 */ /* 0x000fe200078e00ff */
[----:B------:R-:W-:Y:S01]  /*1640*/  P2R R20, PR, RZ, 0x20 ;  /* 0x00000020ff147803 */ /* 0x000fe20000000000 */
[----:B------:R-:W-:Y:S01]  /*1650*/  @P6 IMAD.MOV.U32 R17, RZ, RZ, 0x3db851ec ;  /* 0x3db851ecff116424 */ /* 0x000fe200078e00ff */
[----:B------:R-:W-:Y:S01]  /*1660*/  LEA.HI.X.SX32 R13, R13, UR9, 0x1, P0 ;  /* 0x000000090d0d7c11 */ /* 0x000fe200080f0eff */
[----:B------:R-:W-:Y:S01]  /*1670*/  @P5 IMAD.MOV.U32 R23, RZ, RZ, 0x3d4ccccd ;  /* 0x3d4ccccdff175424 */ /* 0x000fe200078e00ff */
[C---:B------:R-:W-:Y:S01]  /*1680*/  IADD3 R14, P6, PT, R15.reuse, UR8, RZ ;  /* 0x000000080f0e7c10 */ /* 0x040fe2000ffde0ff */
[----:B------:R-:W-:Y:S01]  /*1690*/  @P4 IMAD.MOV.U32 R23, RZ, RZ, 0x3db851ec ;  /* 0x3db851ecff174424 */ /* 0x000fe200078e00ff */
[C---:B------:R-:W-:Y:S01]  /*16a0*/  ISETP.EQ.AND P0, PT, R18.reuse, 0x14, PT ;  /* 0x000000141200780c */ /* 0x040fe20003f02270 */
[----:B------:R-:W5:Y:S01]  /*16b0*/  LDG.E.U8 R12, desc[UR20][R12.64] ;  /* 0x000000140c0c7981 */ /* 0x000f62000c1e1100 */
[----:B------:R-:W-:Y:S01]  /*16c0*/  LEA.HI.X.SX32 R15, R15, UR9, 0x1, P6 ;  /* 0x000000090f0f7c11 */ /* 0x000fe2000b0f0eff */
[----:B------:R-:W-:Y:S01]  /*16d0*/  @P3 IMAD.MOV.U32 R23, RZ, RZ, 0x3df5c28f ;  /* 0x3df5c28fff173424 */ /* 0x000fe200078e00ff */
[----:B------:R-:W-:Y:S01]  /*16e0*/  ISETP.EQ.AND P6, PT, R18, 0x18, PT ;  /* 0x000000181200780c */ /* 0x000fe20003fc2270 */
[----:B------:R-:W-:-:S02]  /*16f0*/  @P2 IMAD.MOV.U32 R23, RZ, RZ, 0x3e19999a ;  /* 0x3e19999aff172424 */ /* 0x000fc400078e00ff */
[----:B------:R-:W5:Y:S01]  /*1700*/  LDG.E.U8 R14, desc[UR20][R14.64] ;  /* 0x000000140e0e7981 */ /* 0x000f62000c1e1100 */
[----:B------:R-:W-:-:S05]  /*1710*/  @P1 IMAD.MOV.U32 R23, RZ, RZ, 0x3e23d70a ;  /* 0x3e23d70aff171424 */ /* 0x000fca00078e00ff */
[----:B------:R-:W-:-:S04]  /*1720*/  @P0 IMAD.MOV.U32 R23, RZ, RZ, 0x3e19999a ;  /* 0x3e19999aff170424 */ /* 0x000fc800078e00ff */
[----:B------:R-:W-:Y:S01]  /*1730*/  @P6 IMAD.MOV.U32 R23, RZ, RZ, 0x3df5c28f ;  /* 0x3df5c28fff176424 */ /* 0x000fe200078e00ff */
[----:B------:R-:W-:-:S13]  /*1740*/  ISETP.EQ.AND P6, PT, R18, 0x1c, PT ;  /* 0x0000001c1200780c */ /* 0x000fda0003fc2270 */
[----:B------:R-:W-:Y:S01]  /*1750*/  @P6 IMAD.MOV.U32 R23, RZ, RZ, 0x3db851ec ;  /* 0x3db851ecff176424 */ /* 0x000fe200078e00ff */
[----:B------:R-:W-:-:S13]  /*1760*/  ISETP.EQ.AND P6, PT, R18, 0x20, PT ;  /* 0x000000201200780c */ /* 0x000fda0003fc2270 */
[----:B------:R-:W-:Y:S01]  /*1770*/  @P6 IMAD.MOV.U32 R23, RZ, RZ, 0x3d4ccccd ;  /* 0x3d4ccccdff176424 */ /* 0x000fe200078e00ff */
[----:B------:R-:W-:-:S04]  /*1780*/  ISETP.EQ.AND P6, PT, R18, -0x4, PT ;  /* 0xfffffffc1200780c */ /* 0x000fc80003fc2270 */
[----:B------:R-:W-:-:S09]  /*1790*/  P2R R22, PR, RZ, 0x40 ;  /* 0x00000040ff167803 */ /* 0x000fd20000000000 */
[----:B------:R-:W-:Y:S01]  /*17a0*/  @P6 IMAD.MOV.U32 R21, RZ, RZ, 0x3d4ccccd ;  /* 0x3d4ccccdff156424 */ /* 0x000fe200078e00ff */
[C---:B------:R-:W-:Y:S01]  /*17b0*/  ISETP.EQ.AND P6, PT, R18.reuse, 0x1c, PT ;  /* 0x0000001c1200780c */ /* 0x040fe20003fc2270 */
[----:B------:R-:W-:Y:S01]  /*17c0*/  @P5 IMAD.MOV.U32 R21, RZ, RZ, 0x3db851ec ;  /* 0x3db851ecff155424 */ /* 0x000fe200078e00ff */
[----:B------:R-:W-:Y:S01]  /*17d0*/  ISETP.EQ.AND P5, PT, R18, 0x18, PT ;  /* 0x000000181200780c */ /* 0x000fe20003fa2270 */
[----:B------:R-:W-:Y:S02]  /*17e0*/  @P4 IMAD.MOV.U32 R21, RZ, RZ, 0x3df5c28f ;  /* 0x3df5c28fff154424 */ /* 0x000fe400078e00ff */
[----:B------:R-:W-:Y:S02]  /*17f0*/  @P3 IMAD.MOV.U32 R21, RZ, RZ, 0x3e19999a ;  /* 0x3e19999aff153424 */ /* 0x000fe400078e00ff */
[----:B------:R-:W-:Y:S02]  /*1800*/  @P2 IMAD.MOV.U32 R21, RZ, RZ, 0x3e23d70a ;  /* 0x3e23d70aff152424 */ /* 0x000fe400078e00ff */
[----:B------:R-:W-:-:S02]  /*1810*/  @P1 IMAD.MOV.U32 R21, RZ, RZ, 0x3e19999a ;  /* 0x3e19999aff151424 */ /* 0x000fc400078e00ff */
[----:B------:R-:W-:-:S04]  /*1820*/  @P0 IMAD.MOV.U32 R21, RZ, RZ, 0x3df5c28f ;  /* 0x3df5c28fff150424 */ /* 0x000fc800078e00ff */
[----:B------:R-:W-:Y:S01]  /*1830*/  @P5 IMAD.MOV.U32 R21, RZ, RZ, 0x3db851ec ;  /* 0x3db851ecff155424 */ /* 0x000fe200078e00ff */
[----:B------:R-:W-:Y:S01]  /*1840*/  ISETP.NE.AND P5, PT, R20, RZ, PT ;  /* 0x000000ff1400720c */ /* 0x000fe20003fa5270 */
[----:B------:R-:W-:Y:S01]  /*1850*/  @P6 IMAD.MOV.U32 R21, RZ, RZ, 0x3d4ccccd ;  /* 0x3d4ccccdff156424 */ /* 0x000fe200078e00ff */
[----:B------:R-:W-:-:S04]  /*1860*/  ISETP.NE.AND P6, PT, R22, RZ, PT ;  /* 0x000000ff1600720c */ /* 0x000fc80003fc5270 */
[----:B------:R-:W-:-:S09]  /*1870*/  P2R R20, PR, RZ, 0x40 ;  /* 0x00000040ff147803 */ /* 0x000fd20000000000 */
[----:B------:R-:W-:Y:S01]  /*1880*/  @P6 IMAD.MOV.U32 R19, RZ, RZ, 0x3db851ec ;  /* 0x3db851ecff136424 */ /* 0x000fe200078e00ff */
[----:B------:R-:W-:Y:S01]  /*1890*/  ISETP.EQ.AND P6, PT, R18, 0x18, PT ;  /* 0x000000181200780c */ /* 0x000fe20003fc2270 */
[----:B------:R-:W-:Y:S02]  /*18a0*/  @P5 IMAD.MOV.U32 R19, RZ, RZ, 0x3df5c28f ;  /* 0x3df5c28fff135424 */ /* 0x000fe400078e00ff */
[----:B------:R-:W-:Y:S02]  /*18b0*/  @P4 IMAD.MOV.U32 R19, RZ, RZ, 0x3e19999a ;  /* 0x3e19999aff134424 */ /* 0x000fe400078e00ff */
[----:B------:R-:W-:Y:S02]  /*18c0*/  @P3 IMAD.MOV.U32 R19, RZ, RZ, 0x3e23d70a ;  /* 0x3e23d70aff133424 */ /* 0x000fe400078e00ff */
[----:B------:R-:W-:Y:S02]  /*18d0*/  @P2 IMAD.MOV.U32 R19, RZ, RZ, 0x3e19999a ;  /* 0x3e19999aff132424 */ /* 0x000fe400078e00ff */
[----:B------:R-:W-:-:S02]  /*18e0*/  @P1 IMAD.MOV.U32 R19, RZ, RZ, 0x3df5c28f ;  /* 0x3df5c28fff131424 */ /* 0x000fc400078e00ff */
[----:B------:R-:W-:Y:S02]  /*18f0*/  @P0 IMAD.MOV.U32 R19, RZ, RZ, 0x3db851ec ;  /* 0x3db851ecff130424 */ /* 0x000fe400078e00ff */
[----:B------:R-:W-:Y:S01]  /*1900*/  @P6 IMAD.MOV.U32 R19, RZ, RZ, 0x3d4ccccd ;  /* 0x3d4ccccdff136424 */ /* 0x000fe200078e00ff */
[----:B------:R-:W-:Y:S01]  /*1910*/  ISETP.NE.AND P6, PT, R20, RZ, PT ;  /* 0x000000ff1400720c */ /* 0x000fe20003fc5270 */
[C---:B------:R-:W-:Y:S01]  /*1920*/  FMUL R23, R8.reuse, R23 ;  /* 0x0000001708177220 */ /* 0x040fe20000400000 */
[----:B--2---:R-:W-:Y:S01]  /*1930*/  I2FP.F32.S32 R20, R11 ;  /* 0x0000000b00147245 */ /* 0x004fe20000201400 */
[C---:B------:R-:W-:Y:S01]  /*1940*/  FMUL R21, R8.reuse, R21 ;  /* 0x0000001508157220 */ /* 0x040fe20000400000 */
[----:B------:R-:W-:-:S09]  /*1950*/  FMUL R19, R8, R19 ;  /* 0x0000001308137220 */ /* 0x000fd20000400000 */
[----:B------:R-:W-:Y:S02]  /*1960*/  @P6 IMAD.MOV.U32 R17, RZ, RZ, 0x3df5c28f ;  /* 0x3df5c28fff116424 */ /* 0x000fe400078e00ff */
[----:B------:R-:W-:Y:S02]  /*1970*/  @P5 IMAD.MOV.U32 R17, RZ, RZ, 0x3e19999a ;  /* 0x3e19999aff115424 */ /* 0x000fe400078e00ff */
[----:B------:R-:W-:Y:S02]  /*1980*/  @P4 IMAD.MOV.U32 R17, RZ, RZ, 0x3e23d70a ;  /* 0x3e23d70aff114424 */ /* 0x000fe400078e00ff */
[----:B------:R-:W-:Y:S02]  /*1990*/  @P3 IMAD.MOV.U32 R17, RZ, RZ, 0x3e19999a ;  /* 0x3e19999aff113424 */ /* 0x000fe400078e00ff */
[----:B------:R-:W-:Y:S02]  /*19a0*/  @P2 IMAD.MOV.U32 R17, RZ, RZ, 0x3df5c28f ;  /* 0x3df5c28fff112424 */ /* 0x000fe400078e00ff */
[----:B------:R-:W-:-:S02]  /*19b0*/  @P1 IMAD.MOV.U32 R17, RZ, RZ, 0x3db851ec ;  /* 0x3db851ecff111424 */ /* 0x000fc400078e00ff */
[----:B------:R-:W-:-:S04]  /*19c0*/  @P0 IMAD.MOV.U32 R17, RZ, RZ, 0x3d4ccccd ;  /* 0x3d4ccccdff110424 */ /* 0x000fc800078e00ff */
[----:B------:R-:W-:Y:S01]  /*19d0*/  FMUL R17, R8, R17 ;  /* 0x0000001108117220 */ /* 0x000fe20000400000 */
[----:B------:R-:W-:Y:S01]  /*19e0*/  VIADD R16, R16, 0x4 ;  /* 0x0000000410107836 */ /* 0x000fe20000000000 */
[----:B---3--:R-:W-:-:S05]  /*19f0*/  I2FP.F32.U32 R18, R2 ;  /* 0x0000000200127245 */ /* 0x008fca0000201000 */
[----:B------:R-:W-:-:S06]  /*1a00*/  FFMA R18, R23, R18, R20 ;  /* 0x0000001217127223 */ /* 0x000fcc0000000014 */
[----:B------:R-:W0:Y:S01]  /*1a10*/  F2I.TRUNC.NTZ R18, R18 ;  /* 0x0000001200127305 */ /* 0x000e22000020f100 */
[----:B----4-:R-:W-:Y:S02]  /*1a20*/  I2FP.F32.U32 R20, R4 ;  /* 0x0000000400147245 */ /* 0x010fe40000201000 */
[----:B0-----:R-:W-:-:S05]  /*1a30*/  I2FP.F32.S32 R22, R18 ;  /* 0x0000001200167245 */ /* 0x001fca0000201400 */
[----:B------:R-:W-:-:S06]  /*1a40*/  FFMA R20, R21, R20, R22 ;  /* 0x0000001415147223 */ /* 0x000fcc0000000016 */
[----:B------:R-:W0:Y:S01]  /*1a50*/  F2I.TRUNC.NTZ R20, R20 ;  /* 0x0000001400147305 */ /* 0x000e22000020f100 */
[----:B-----5:R-:W-:Y:S02]  /*1a60*/  I2FP.F32.U32 R12, R12 ;  /* 0x0000000c000c7245 */ /* 0x020fe40000201000 */
[----:B0-----:R-:W-:-:S05]  /*1a70*/  I2FP.F32.S32 R2, R20 ;  /* 0x0000001400027245 */ /* 0x001fca0000201400 */
[----:B------:R-:W-:-:S06]  /*1a80*/  FFMA R2, R19, R12, R2 ;  /* 0x0000000c13027223 */ /* 0x000fcc0000000002 */
[----:B------:R-:W0:Y:S01]  /*1a90*/  F2I.TRUNC.NTZ R2, R2 ;  /* 0x0000000200027305 */ /* 0x000e22000020f100 */
[----:B------:R-:W-:Y:S02]  /*1aa0*/  I2FP.F32.U32 R14, R14 ;  /* 0x0000000e000e7245 */ /* 0x000fe40000201000 */
[----:B0-----:R-:W-:-:S05]  /*1ab0*/  I2FP.F32.S32 R4, R2 ;  /* 0x0000000200047245 */ /* 0x001fca0000201400 */
[----:B------:R-:W-:-:S04]  /*1ac0*/  FFMA R4, R17, R14, R4 ;  /* 0x0000000e11047223 */ /* 0x000fc80000000004 */
[----:B------:R0:W3:Y:S03]  /*1ad0*/  F2I.TRUNC.NTZ R11, R4 ;  /* 0x00000004000b7305 */ /* 0x0000e6000020f100 */
.L_x_3:
[----:B------:R-:W-:Y:S05]  /*1ae0*/  BRA.U !UP0, `(.L_x_4) ;  /* 0x0000000108fc7547 */ /* 0x000fea000b800000 */
[----:B------:R-:W-:Y:S01]  /*1af0*/  VIADD R3, R16, UR23 ;  /* 0x0000001710037c36 */ /* 0x000fe20008000000 */
[----:B------:R-:W4:Y:S01]  /*1b00*/  LDCU.64 UR8, c[0x0][0x380] ;  /* 0x00007000ff0877ac */ /* 0x000f220008000a00 */
[----:B-1----:R-:W-:Y:S02]  /*1b10*/  IMAD.IADD R2, R7, 0x1, R16 ;  /* 0x0000000107027824 */ /* 0x002fe400078e0210 */
[----:B------:R-:W-:Y:S02]  /*1b20*/  IMAD.SHL.U32 R12, R3, 0x4, RZ ;  /* 0x00000004030c7824 */ /* 0x000fe400078e00ff */
[C---:B------:R-:W-:Y:S01]  /*1b30*/  VIADD R3, R2.reuse, 0x1 ;  /* 0x0000000102037836 */ /* 0x040fe20000000000 */
[----:B------:R-:W-:Y:S01]  /*1b40*/  ISETP.GT.AND P3, PT, R2, UR27, PT ;  /* 0x0000001b02007c0c */ /* 0x000fe2000bf64270 */
[----:B0-----:R-:W-:Y:S01]  /*1b50*/  VIADD R4, R16, 0x1 ;  /* 0x0000000110047836 */ /* 0x001fe20000000000 */
[C---:B------:R-:W-:Y:S02]  /*1b60*/  ISETP.GT.AND P4, PT, R2.reuse, RZ, PT ;  /* 0x000000ff0200720c */ /* 0x040fe40003f84270 */
[----:B------:R-:W-:-:S02]  /*1b70*/  ISETP.GE.U32.AND P2, PT, R2, 0x7fffffff, PT ;  /* 0x7fffffff0200780c */ /* 0x000fc40003f46070 */
[----:B------:R-:W-:Y:S02]  /*1b80*/  ISETP.EQ.AND P1, PT, R12, -0x4, PT ;  /* 0xfffffffc0c00780c */ /* 0x000fe40003f22270 */
[----:B------:R-:W-:Y:S02]  /*1b90*/  SEL R2, R16, RZ, !P3 ;  /* 0x000000ff10027207 */ /* 0x000fe40005800000 */
[----:B------:R-:W-:Y:S02]  /*1ba0*/  ISETP.GT.AND P3, PT, R3, UR27, PT ;  /* 0x0000001b03007c0c */ /* 0x000fe4000bf64270 */
[----:B------:R-:W-:Y:S02]  /*1bb0*/  SEL R3, R2, RZ, P4 ;  /* 0x000000ff02037207 */ /* 0x000fe40002000000 */
[----:B------:R-:W-:Y:S02]  /*1bc0*/  ISETP.EQ.AND P0, PT, R12, RZ, PT ;  /* 0x000000ff0c00720c */ /* 0x000fe40003f02270 */
[----:B------:R-:W-:Y:S01]  /*1bd0*/  SEL R4, R4, RZ, !P3 ;  /* 0x000000ff04047207 */ /* 0x000fe20005800000 */
[----:B------:R-:W-:Y:S01]  /*1be0*/  IMAD.IADD R3, R10, 0x1, R3 ;  /* 0x000000010a037824 */ /* 0x000fe200078e0203 */
[----:B------:R-:W-:Y:S01]  /*1bf0*/  ISETP.EQ.AND P6, PT, R12, 0x4, PT ;  /* 0x000000040c00780c */ /* 0x000fe20003fc2270 */
[----:B------:R-:W-:Y:S01]  /*1c00*/  @P1 IMAD.MOV.U32 R15, RZ, RZ, 0x3d4ccccd ;  /* 0x3d4ccccdff0f1424 */ /* 0x000fe200078e00ff */
[----:B------:R-:W-:-:S02]  /*1c10*/  SEL R5, R4, RZ, !P2 ;  /* 0x000000ff04057207 */ /* 0x000fc40005000000 */
[C---:B----4-:R-:W-:Y:S02]  /*1c20*/  IADD3 R2, P1, PT, R3.reuse, UR8, RZ ;  /* 0x0000000803027c10 */ /* 0x050fe4000ff3e0ff */
[----:B------:R-:W-:Y:S01]  /*1c30*/  ISETP.EQ.AND P5, PT, R12, 0x8, PT ;  /* 0x000000080c00780c */ /* 0x000fe20003fa2270 */
[----:B------:R-:W-:Y:S01]  /*1c40*/  IMAD.IADD R5, R10, 0x1, R5 ;  /* 0x000000010a057824 */ /* 0x000fe200078e0205 */
[----:B------:R-:W-:Y:S01]  /*1c50*/  LEA.HI.X.SX32 R3, R3, UR9, 0x1, P1 ;  /* 0x0000000903037c11 */ /* 0x000fe200088f0eff */
[----:B------:R-:W-:Y:S01]  /*1c60*/  @P0 IMAD.MOV.U32 R13, RZ, RZ, 0x3d4ccccd ;  /* 0x3d4ccccdff0d0424 */ /* 0x000fe200078e00ff */
[C---:B------:R-:W-:Y:S01]  /*1c70*/  ISETP.EQ.AND P4, PT, R12.reuse, 0xc, PT ;  /* 0x0000000c0c00780c */ /* 0x040fe20003f82270 */
[----:B------:R-:W-:Y:S01]  /*1c80*/  @P0 IMAD.MOV.U32 R15, RZ, RZ, 0x3db851ec ;  /* 0x3db851ecff0f0424 */ /* 0x000fe200078e00ff */
[C---:B------:R-:W-:Y:S01]  /*1c90*/  IADD3 R4, P0, PT, R5.reuse, UR8, RZ ;  /* 0x0000000805047c10 */ /* 0x040fe2000ff1e0ff */
[----:B------:R-:W4:Y:S01]  /*1ca0*/  LDG.E.U8 R2, desc[UR20][R2.64] ;  /* 0x0000001402027981 */ /* 0x000f22000c1e1100 */
[----:B------:R-:W-:Y:S01]  /*1cb0*/  ISETP.EQ.AND P3, PT, R12, 0x10, PT ;  /* 0x000000100c00780c */ /* 0x000fe20003f62270 */
[----:B------:R-:W-:Y:S01]  /*1cc0*/  @P6 IMAD.MOV.U32 R13, RZ, RZ, 0x3db851ec ;  /* 0x3db851ecff0d6424 */ /* 0x000fe200078e00ff */
[----:B------:R-:W-:-:S02]  /*1cd0*/  LEA.HI.X.SX32 R5, R5, UR9, 0x1, P0 ;  /* 0x0000000905057c11 */ /* 0x000fc400080f0eff */
[C---:B------:R-:W-:Y:S01]  /*1ce0*/  ISETP.EQ.AND P2, PT, R12.reuse, 0x14, PT ;  /* 0x000000140c00780c */ /* 0x040fe20003f42270 */
[----:B------:R-:W-:Y:S01]  /*1cf0*/  @P5 IMAD.MOV.U32 R13, RZ, RZ, 0x3df5c28f ;  /* 0x3df5c28fff0d5424 */ /* 0x000fe200078e00ff */
[C---:B------:R-:W-:Y:S01]  /*1d00*/  ISETP.EQ.AND P1, PT, R12.reuse, 0x18, PT ;  /* 0x000000180c00780c */ /* 0x040fe20003f22270 */
[----:B------:R-:W5:Y:S01]  /*1d10*/  LDG.E.U8 R4, desc[UR20][R4.64] ;  /* 0x0000001404047981 */ /* 0x000f62000c1e1100 */
[----:B------:R-:W-:Y:S01]  /*1d20*/  P2R R14, PR, RZ, 0x40 ;  /* 0x00000040ff0e7803 */ /* 0x000fe20000000000 */
[----:B------:R-:W-:Y:S01]  /*1d30*/  @P4 IMAD.MOV.U32 R13, RZ, RZ, 0x3e19999a ;  /* 0x3e19999aff0d4424 */ /* 0x000fe200078e00ff */
[C---:B------:R-:W-:Y:S02]  /*1d40*/  ISETP.EQ.AND P0, PT, R12.reuse, 0x1c, PT ;  /* 0x0000001c0c00780c */ /* 0x040fe40003f02270 */
[----:B------:R-:W-:Y:S01]  /*1d50*/  ISETP.EQ.AND P6, PT, R12, 0x20, PT ;  /* 0x000000200c00780c */ /* 0x000fe20003fc2270 */
[----:B------:R-:W-:-:S04]  /*1d60*/  @P3 IMAD.MOV.U32 R13, RZ, RZ, 0x3e23d70a ;  /* 0x3e23d70aff0d3424 */ /* 0x000fc800078e00ff */
[----:B------:R-:W-:Y:S02]  /*1d70*/  @P2 IMAD.MOV.U32 R13, RZ, RZ, 0x3e19999a ;  /* 0x3e19999aff0d2424 */ /* 0x000fe400078e00ff */
[----:B------:R-:W-:-:S04]  /*1d80*/  @P1 IMAD.MOV.U32 R13, RZ, RZ, 0x3df5c28f ;  /* 0x3df5c28fff0d1424 */ /* 0x000fc800078e00ff */
[----:B------:R-:W-:Y:S02]  /*1d90*/  @P0 IMAD.MOV.U32 R13, RZ, RZ, 0x3db851ec ;  /* 0x3db851ecff0d0424 */ /* 0x000fe400078e00ff */
[----:B------:R-:W-:Y:S01]  /*1da0*/  @P6 IMAD.MOV.U32 R13, RZ, RZ, 0x3d4ccccd ;  /* 0x3d4ccccdff0d6424 */ /* 0x000fe200078e00ff */
[----:B--23--:R-:W-:Y:S02]  /*1db0*/  I2FP.F32.S32 R11, R11 ;  /* 0x0000000b000b7245 */ /* 0x00cfe40000201400 */
[----:B------:R-:W-:Y:S01]  /*1dc0*/  ISETP.NE.AND P6, PT, R14, RZ, PT ;  /* 0x000000ff0e00720c */ /* 0x000fe20003fc5270 */
[----:B------:R-:W-:-:S12]  /*1dd0*/  FMUL R13, R8, R13 ;  /* 0x0000000d080d7220 */ /* 0x000fd80000400000 */
        /* <DEDUP_REMOVED lines=9> */
[----:B----4-:R-:W-:-:S05]  /*1e70*/  I2FP.F32.U32 R12, R2 ;  /* 0x00000002000c7245 */ /* 0x010fca0000201000 */
[----:B------:R-:W-:-:S06]  /*1e80*/  FFMA R13, R12, R13, R11 ;  /* 0x0000000d0c0d7223 */ /* 0x000fcc000000000b */
[----:B------:R-:W0:Y:S01]  /*1e90*/  F2I.TRUNC.NTZ R13, R13 ;  /* 0x0000000d000d7305 */ /* 0x000e22000020f100 */
[----:B-----5:R-:W-:Y:S02]  /*1ea0*/  I2FP.F32.U32 R3, R4 ;  /* 0x0000000400037245 */ /* 0x020fe40000201000 */
[----:B0-----:R-:W-:-:S05]  /*1eb0*/  I2FP.F32.S32 R2, R13 ;  /* 0x0000000d00027245 */ /* 0x001fca0000201400 */
[----:B------:R-:W-:-:S04]  /*1ec0*/  FFMA R2, R3, R15, R2 ;  /* 0x0000000f03027223 */ /* 0x000fc80000000002 */
[----:B------:R4:W0:Y:S03]  /*1ed0*/  F2I.TRUNC.NTZ R11, R2 ;  /* 0x00000002000b7305 */ /* 0x000826000020f100 */
.L_x_4:
[----:B-1--4-:R-:W-:Y:S01]  /*1ee0*/  IMAD.IADD R2, R7, 0x1, R16 ;  /* 0x0000000107027824 */ /* 0x012fe200078e0210 */
[----:B------:R-:W1:Y:S04]  /*1ef0*/  LDCU.64 UR8, c[0x0][0x380] ;  /* 0x00007000ff0877ac */ /* 0x000e680008000a00 */
[C---:B------:R-:W-:Y:S02]  /*1f00*/  ISETP.GT.AND P1, PT, R2.reuse, UR27, PT ;  /* 0x0000001b02007c0c */ /* 0x040fe4000bf24270 */
[----:B------:R-:W-:Y:S02]  /*1f10*/  ISETP.GT.AND P0, PT, R2, RZ, PT ;  /* 0x000000ff0200720c */ /* 0x000fe40003f04270 */
[----:B------:R-:W-:-:S04]  /*1f20*/  SEL R2, R16, RZ, !P1 ;  /* 0x000000ff10027207 */ /* 0x000fc80004800000 */
[----:B------:R-:W-:-:S05]  /*1f30*/  SEL R3, R2, RZ, P0 ;  /* 0x000000ff02037207 */ /* 0x000fca0000000000 */
[----:B------:R-:W-:-:S05]  /*1f40*/  IMAD.IADD R3, R10, 0x1, R3 ;  /* 0x000000010a037824 */ /* 0x000fca00078e0203 */
[----:B-1----:R-:W-:-:S04]  /*1f50*/  IADD3 R2, P0, PT, R3, UR8, RZ ;  /* 0x0000000803027c10 */ /* 0x002fc8000ff1e0ff */
[----:B------:R-:W-:-:S05]  /*1f60*/  LEA.HI.X.SX32 R3, R3, UR9, 0x1, P0 ;  /* 0x0000000903037c11 */ /* 0x000fca00080f0eff */
[----:B------:R-:W4:Y:S01]  /*1f70*/  LDG.E.U8 R2, desc[UR20][R2.64] ;  /* 0x0000001402027981 */ /* 0x000f22000c1e1100 */
[----:B------:R-:W-:Y:S01]  /*1f80*/  VIADD R16, R16, UR23 ;  /* 0x0000001710107c36 */ /* 0x000fe20008000000 */
[----:B0-23--:R-:W-:-:S03]  /*1f90*/  I2FP.F32.S32 R4, R11 ;  /* 0x0000000b00047245 */ /* 0x00dfc60000201400 */
[----:B------:R-:W-:-:S05]  /*1fa0*/  IMAD.SHL.U32 R16, R16, 0x4, RZ ;  /* 0x0000000410107824 */ /* 0x000fca00078e00ff */
[C---:B------:R-:W-:Y:S02]  /*1fb0*/  ISETP.EQ.AND P0, PT, R16.reuse, RZ, PT ;  /* 0x000000ff1000720c */ /* 0x040fe40003f02270 */
[C---:B------:R-:W-:Y:S02]  /*1fc0*/  ISETP.EQ.AND P1, PT, R16.reuse, 0x4, PT ;  /* 0x000000041000780c */ /* 0x040fe40003f22270 */
[C---:B------:R-:W-:Y:S02]  /*1fd0*/  ISETP.EQ.AND P2, PT, R16.reuse, 0x8, PT ;  /* 0x000000081000780c */ /* 0x040fe40003f42270 */
[----:B------:R-:W-:-:S07]  /*1fe0*/  ISETP.EQ.AND P3, PT, R16, 0xc, PT ;  /* 0x0000000c1000780c */ /* 0x000fce0003f62270 */
[----:B------:R-:W-:Y:S01]  /*1ff0*/  @P0 IMAD.MOV.U32 R5, RZ, RZ, 0x3d4ccccd ;  /* 0x3d4ccccdff050424 */ /* 0x000fe200078e00ff */
[C---:B------:R-:W-:Y:S01]  /*2000*/  ISETP.EQ.AND P0, PT, R16.reuse, 0x10, PT ;  /* 0x000000101000780c */ /* 0x040fe20003f02270 */
[----:B------:R-:W-:Y:S01]  /*2010*/  @P1 IMAD.MOV.U32 R5, RZ, RZ, 0x3db851ec ;  /* 0x3db851ecff051424 */ /* 0x000fe200078e00ff */
[C---:B------:R-:W-:Y:S01]  /*2020*/  ISETP.EQ.AND P1, PT, R16.reuse, 0x14, PT ;  /* 0x000000141000780c */ /* 0x040fe20003f22270 */
[----:B------:R-:W-:Y:S01]  /*2030*/  @P2 IMAD.MOV.U32 R5, RZ, RZ, 0x3df5c28f ;  /* 0x3df5c28fff052424 */ /* 0x000fe200078e00ff */
[C---:B------:R-:W-:Y:S01]  /*2040*/  ISETP.EQ.AND P2, PT, R16.reuse, 0x18, PT ;  /* 0x000000181000780c */ /* 0x040fe20003f42270 */
[----:B------:R-:W-:Y:S01]  /*2050*/  @P3 IMAD.MOV.U32 R5, RZ, RZ, 0x3e19999a ;  /* 0x3e19999aff053424 */ /* 0x000fe200078e00ff */
[----:B------:R-:W-:-:S07]  /*2060*/  ISETP.EQ.AND P3, PT, R16, 0x1c, PT ;  /* 0x0000001c1000780c */ /* 0x000fce0003f62270 */
[----:B------:R-:W-:Y:S01]  /*2070*/  @P0 IMAD.MOV.U32 R5, RZ, RZ, 0x3e23d70a ;  /* 0x3e23d70aff050424 */ /* 0x000fe200078e00ff */
[----:B------:R-:W-:Y:S01]  /*2080*/  ISETP.EQ.AND P0, PT, R16, 0x20, PT ;  /* 0x000000201000780c */ /* 0x000fe20003f02270 */
[----:B------:R-:W-:Y:S02]  /*2090*/  @P1 IMAD.MOV.U32 R5, RZ, RZ, 0x3e19999a ;  /* 0x3e19999aff051424 */ /* 0x000fe400078e00ff */
[----:B------:R-:W-:Y:S02]  /*20a0*/  @P2 IMAD.MOV.U32 R5, RZ, RZ, 0x3df5c28f ;  /* 0x3df5c28fff052424 */ /* 0x000fe400078e00ff */
[----:B------:R-:W-:-:S08]  /*20b0*/  @P3 IMAD.MOV.U32 R5, RZ, RZ, 0x3db851ec ;  /* 0x3db851ecff053424 */ /* 0x000fd000078e00ff */
[----:B------:R-:W-:Y:S01]  /*20c0*/  @P0 IMAD.MOV.U32 R5, RZ, RZ, 0x3d4ccccd ;  /* 0x3d4ccccdff050424 */ /* 0x000fe200078e00ff */
[C---:B------:R-:W-:Y:S01]  /*20d0*/  ISETP.NE.AND P0, PT, R9.reuse, UR23, PT ;  /* 0x0000001709007c0c */ /* 0x040fe2000bf05270 */
[----:B------:R-:W-:Y:S02]  /*20e0*/  VIADD R9, R9, 0x1 ;  /* 0x0000000109097836 */ /* 0x000fe40000000000 */
[----:B------:R-:W-:Y:S01]  /*20f0*/  FMUL R5, R8, R5 ;  /* 0x0000000508057220 */ /* 0x000fe20000400000 */
[----:B----4-:R-:W-:-:S05]  /*2100*/  I2FP.F32.U32 R2, R2 ;  /* 0x0000000200027245 */ /* 0x010fca0000201000 */
[----:B------:R-:W-:-:S04]  /*2110*/  FFMA R2, R5, R2, R4 ;  /* 0x0000000205027223 */ /* 0x000fc80000000004 */
[----:B------:R0:W1:Y:S01]  /*2120*/  F2I.TRUNC.NTZ R11, R2 ;  /* 0x00000002000b7305 */ /* 0x000062000020f100 */
[----:B------:R-:W-:Y:S05]  /*2130*/  @P0 BRA `(.L_x_5) ;  /* 0xffffffe000280947 */ /* 0x000fea000383ffff */
.L_x_0:
[----:B------:R-:W0:Y:S01]  /*2140*/  LDCU.64 UR4, c[0x0][0x388] ;  /* 0x00007100ff0477ac */ /* 0x000e220008000a00 */
[----:B------:R-:W-:-:S05]  /*2150*/  IMAD R0, R0, UR27, R7 ;  /* 0x0000001b00007c24 */ /* 0x000fca000f8e0207 */
[----:B0-----:R-:W-:-:S04]  /*2160*/  IADD3 R2, P0, PT, R0, UR4, RZ ;  /* 0x0000000400027c10 */ /* 0x001fc8000ff1e0ff */
[----:B------:R-:W-:-:S05]  /*2170*/  LEA.HI.X.SX32 R3, R0, UR5, 0x1, P0 ;  /* 0x0000000500037c11 */ /* 0x000fca00080f0eff */
[----:B-1----:R-:W-:Y:S01]  /*2180*/  STG.E.U8 desc[UR20][R2.64], R11 ;  /* 0x0000000b02007986 */ /* 0x002fe2000c101114 */
[----:B------:R-:W-:Y:S05]  /*2190*/  EXIT ;  /* 0x000000000000794d */ /* 0x000fea0003800000 */
.L_x_6:
[----:B------:R-:W-:-:S00]  /*21a0*/  BRA `(.L_x_6) ;  /* 0xfffffffc00fc7947 */ /* 0x000fc0000383ffff */
[----:B------:R-:W-:-:S00]  /*21b0*/  NOP ;  /* 0x0000000000007918 */ /* 0x000fc00000000000 */
        /* <DEDUP_REMOVED lines=12> */
.L_x_7:


//--------------------- .nv.shared.reserved.0     --------------------------
	.section	.nv.shared.reserved.0,"aw",@nobits
	.weak		__nv_reservedSMEM_offset_0_alias
	.size		__nv_reservedSMEM_offset_0_alias, 0, 64
	.other		__nv_reservedSMEM_offset_0_alias,@"STO_CUDA_RESERVED_SHARED STV_DEFAULT"
__nv_reservedSMEM_offset_0_alias:
	.zero		0
	.zero		64


//--------------------- .nv.constant0._Z3sumPhS_iii --------------------------
	.section	.nv.constant0._Z3sumPhS_iii,"a",@progbits
	.sectionflags	@""
	.align	4
.nv.constant0._Z3sumPhS_iii:
	.zero		924


//--------------------- SYMBOLS --------------------------

	.type		.nv.reservedSmem.offset0,@object
	.size		.nv.reservedSmem.offset0,0x4
